	.target	sm_100a

	.elftype	@"ET_EXEC"


//--------------------- .note.nv.tkinfo           --------------------------
	.section	.note.nv.tkinfo,"",@"SHT_NOTE"
	.sectionflags	@"SHF_NOTE_NV_TKINFO"
	.tkinfo
        /*0018*/ 	.word	0x00000002
        /*0030*/ 	.string	""
        /*0030*/ 	.string	"ptxas"
        /*0030*/ 	.string	"Cuda compilation tools, release 13.0, V13.0.88"
        /*0030*/ 	.string	"Build cuda_13.0.r13.0/compiler.36424714_0"
        /*0030*/ 	.string	"-arch sm_100a -m 64 "



//--------------------- .note.nv.cuinfo           --------------------------
	.section	.note.nv.cuinfo,"",@"SHT_NOTE"
	.sectionflags	@"SHF_NOTE_NV_CUINFO"
        /*0018*/ 	.short	0x0002
        /*001a*/ 	.short	0x0064
        /*001c*/ 	.short	0x0082
	.zero		2


//--------------------- .nv.info                  --------------------------
	.section	.nv.info,"",@"SHT_CUDA_INFO"
	.align	4


	//----- nvinfo : EIATTR_REGCOUNT
	.align		4
        /*0000*/ 	.byte	0x04, 0x2f
        /*0002*/ 	.short	(.L_19 - .L_18)
	.align		4
.L_18:
        /*0004*/ 	.word	index@(_ZN7cutlass13device_kernelINS_4gemm6kernel13GemmUniversalIN4cute5tupleIJiiiiEEENS1_10collective13CollectiveMmaINS1_35MainloopSm100TmaUmmaWarpSpecializedILi5ELi2ELi4ENS5_IJNS4_1CILi1EEENSA_ILi2EEESB_EEEEENS5_IJNSA_ILi64EEESF_NSA_ILi128EEEEEENS_12float_e4m3_tENS5_IJlSB_lEEESI_SJ_NS4_8TiledMMAINS4_8MMA_AtomIJNS4_10MMA_TraitsINS4_19SM100_MMA_F8F6F4_SSEJSI_SI_fSF_SF_NS4_17integral_constantINS4_4UMMA5MajorELSQ_0EEESR_NSO_INSP_7ScaleInELSS_0EEEST_EEEEEENS4_6LayoutINS5_IJSB_SB_SB_EEENS5_IJNSA_ILi0EEESY_SY_EEEEENS5_IJNS4_10UnderscoreES11_S11_EEEEENS4_23SM90_TMA_LOAD_MULTICASTENS4_14ComposedLayoutINS4_7SwizzleILi3ELi4ELi3EEENS4_18smem_ptr_flag_bitsILi8EEENSW_INS5_IJNSA_ILi8EEESG_EEENS5_IJSG_SB_EEEEEEEvNS4_8identityENS4_13SM90_TMA_LOADES1E_vS1F_EENS_8epilogue10collective18CollectiveEpilogueINS1I_23Sm100TmaWarpSpecializedILi1ELi1ELi32ELb0ELb0EEEJSH_NS5_IJNSW_ISF_SB_EES1N_EEESI_SJ_SI_SJ_NS1I_6fusion15FusionCallbacksIS1M_NS1P_17LinearCombinationISI_fSI_fLNS_15FloatRoundStyleE2EEESH_S1O_JEEENS4_5SM1004TMEM4LOAD26SM100_TMEM_LOAD_16dp32b32xES1G_NS15_INS16_ILi2ELi4ELi3EEES19_NSW_INS5_IJS1A_SF_EEENS5_IJSF_SB_EEEEEEENS4_39AutoVectorizingCopyWithAssumedAlignmentILi128EEENS4_14SM90_TMA_STOREES23_S25_S25_EEEvvEEEEvNT_6ParamsE)
        /*0008*/ 	.word	0x00000059


	//----- nvinfo : EIATTR_FRAME_SIZE
	.align		4
.L_19:
        /*000c*/ 	.byte	0x04, 0x11
        /*000e*/ 	.short	(.L_21 - .L_20)
	.align		4
.L_20:
        /*0010*/ 	.word	index@($__internal_2_$__cuda_sm10x_tcgen05_guardrail_trap_unallocated_columns_being_dealloced)
        /*0014*/ 	.word	0x00000000


	//----- nvinfo : EIATTR_FRAME_SIZE
	.align		4
.L_21:
        /*0018*/ 	.byte	0x04, 0x11
        /*001a*/ 	.short	(.L_23 - .L_22)
	.align		4
.L_22:
        /*001c*/ 	.word	index@($__internal_1_$__cuda_sm10x_tcgen05_guardrail_trap_phase_invalid_during_alloc)
        /*0020*/ 	.word	0x00000000


	//----- nvinfo : EIATTR_FRAME_SIZE
	.align		4
.L_23:
        /*0024*/ 	.byte	0x04, 0x11
        /*0026*/ 	.short	(.L_25 - .L_24)
	.align		4
.L_24:
        /*0028*/ 	.word	index@($__internal_0_$__cuda_sm10x_tcgen05_guardrail_trap_col_being_dealloced_not_returned_by_alloc)
        /*002c*/ 	.word	0x00000000


	//----- nvinfo : EIATTR_FRAME_SIZE
	.align		4
.L_25:
        /*0030*/ 	.byte	0x04, 0x11
        /*0032*/ 	.short	(.L_27 - .L_26)
	.align		4
.L_26:
        /*0034*/ 	.word	index@(_ZN7cutlass13device_kernelINS_4gemm6kernel13GemmUniversalIN4cute5tupleIJiiiiEEENS1_10collective13CollectiveMmaINS1_35MainloopSm100TmaUmmaWarpSpecializedILi5ELi2ELi4ENS5_IJNS4_1CILi1EEENSA_ILi2EEESB_EEEEENS5_IJNSA_ILi64EEESF_NSA_ILi128EEEEEENS_12float_e4m3_tENS5_IJlSB_lEEESI_SJ_NS4_8TiledMMAINS4_8MMA_AtomIJNS4_10MMA_TraitsINS4_19SM100_MMA_F8F6F4_SSEJSI_SI_fSF_SF_NS4_17integral_constantINS4_4UMMA5MajorELSQ_0EEESR_NSO_INSP_7ScaleInELSS_0EEEST_EEEEEENS4_6LayoutINS5_IJSB_SB_SB_EEENS5_IJNSA_ILi0EEESY_SY_EEEEENS5_IJNS4_10UnderscoreES11_S11_EEEEENS4_23SM90_TMA_LOAD_MULTICASTENS4_14ComposedLayoutINS4_7SwizzleILi3ELi4ELi3EEENS4_18smem_ptr_flag_bitsILi8EEENSW_INS5_IJNSA_ILi8EEESG_EEENS5_IJSG_SB_EEEEEEEvNS4_8identityENS4_13SM90_TMA_LOADES1E_vS1F_EENS_8epilogue10collective18CollectiveEpilogueINS1I_23Sm100TmaWarpSpecializedILi1ELi1ELi32ELb0ELb0EEEJSH_NS5_IJNSW_ISF_SB_EES1N_EEESI_SJ_SI_SJ_NS1I_6fusion15FusionCallbacksIS1M_NS1P_17LinearCombinationISI_fSI_fLNS_15FloatRoundStyleE2EEESH_S1O_JEEENS4_5SM1004TMEM4LOAD26SM100_TMEM_LOAD_16dp32b32xES1G_NS15_INS16_ILi2ELi4ELi3EEES19_NSW_INS5_IJS1A_SF_EEENS5_IJSF_SB_EEEEEEENS4_39AutoVectorizingCopyWithAssumedAlignmentILi128EEENS4_14SM90_TMA_STOREES23_S25_S25_EEEvvEEEEvNT_6ParamsE)
        /*0038*/ 	.word	0x00000000


	//----- nvinfo : EIATTR_MIN_STACK_SIZE
	.align		4
.L_27:
        /*003c*/ 	.byte	0x04, 0x12
        /*003e*/ 	.short	(.L_29 - .L_28)
	.align		4
.L_28:
        /*0040*/ 	.word	index@(_ZN7cutlass13device_kernelINS_4gemm6kernel13GemmUniversalIN4cute5tupleIJiiiiEEENS1_10collective13CollectiveMmaINS1_35MainloopSm100TmaUmmaWarpSpecializedILi5ELi2ELi4ENS5_IJNS4_1CILi1EEENSA_ILi2EEESB_EEEEENS5_IJNSA_ILi64EEESF_NSA_ILi128EEEEEENS_12float_e4m3_tENS5_IJlSB_lEEESI_SJ_NS4_8TiledMMAINS4_8MMA_AtomIJNS4_10MMA_TraitsINS4_19SM100_MMA_F8F6F4_SSEJSI_SI_fSF_SF_NS4_17integral_constantINS4_4UMMA5MajorELSQ_0EEESR_NSO_INSP_7ScaleInELSS_0EEEST_EEEEEENS4_6LayoutINS5_IJSB_SB_SB_EEENS5_IJNSA_ILi0EEESY_SY_EEEEENS5_IJNS4_10UnderscoreES11_S11_EEEEENS4_23SM90_TMA_LOAD_MULTICASTENS4_14ComposedLayoutINS4_7SwizzleILi3ELi4ELi3EEENS4_18smem_ptr_flag_bitsILi8EEENSW_INS5_IJNSA_ILi8EEESG_EEENS5_IJSG_SB_EEEEEEEvNS4_8identityENS4_13SM90_TMA_LOADES1E_vS1F_EENS_8epilogue10collective18CollectiveEpilogueINS1I_23Sm100TmaWarpSpecializedILi1ELi1ELi32ELb0ELb0EEEJSH_NS5_IJNSW_ISF_SB_EES1N_EEESI_SJ_SI_SJ_NS1I_6fusion15FusionCallbacksIS1M_NS1P_17LinearCombinationISI_fSI_fLNS_15FloatRoundStyleE2EEESH_S1O_JEEENS4_5SM1004TMEM4LOAD26SM100_TMEM_LOAD_16dp32b32xES1G_NS15_INS16_ILi2ELi4ELi3EEES19_NSW_INS5_IJS1A_SF_EEENS5_IJSF_SB_EEEEEEENS4_39AutoVectorizingCopyWithAssumedAlignmentILi128EEENS4_14SM90_TMA_STOREES23_S25_S25_EEEvvEEEEvNT_6ParamsE)
        /*0044*/ 	.word	0x00000000
.L_29:


//--------------------- .nv.compat                --------------------------
	.section	.nv.compat,"",@"SHT_CUDA_COMPAT_INFO"
	.align	4
        /*0000*/ 	.byte	0x02, 0x09, 0x01, 0x00, 0x02, 0x02, 0x02, 0x00, 0x02, 0x05, 0x05, 0x00, 0x03, 0x07, 0x01, 0x01
        /*0010*/ 	.byte	0x02, 0x03, 0x01, 0x00, 0x02, 0x06, 0x01, 0x00, 0x04, 0x0b, 0x08, 0x00, 0x09, 0x00, 0x00, 0x00
        /*0020*/ 	.byte	0x00, 0x00, 0x00, 0x00


//--------------------- .nv.info._ZN7cutlass13device_kernelINS_4gemm6kernel13GemmUniversalIN4cute5tupleIJiiiiEEENS1_10collective13CollectiveMmaINS1_35MainloopSm100TmaUmmaWarpSpecializedILi5ELi2ELi4ENS5_IJNS4_1CILi1EEENSA_ILi2EEESB_EEEEENS5_IJNSA_ILi64EEESF_NSA_ILi128EEEEEENS_12float_e4m3_tENS5_IJlSB_lEEESI_SJ_NS4_8TiledMMAINS4_8MMA_AtomIJNS4_10MMA_TraitsINS4_19SM100_MMA_F8F6F4_SSEJSI_SI_fSF_SF_NS4_17integral_constantINS4_4UMMA5MajorELSQ_0EEESR_NSO_INSP_7ScaleInELSS_0EEEST_EEEEEENS4_6LayoutINS5_IJSB_SB_SB_EEENS5_IJNSA_ILi0EEESY_SY_EEEEENS5_IJNS4_10UnderscoreES11_S11_EEEEENS4_23SM90_TMA_LOAD_MULTICASTENS4_14ComposedLayoutINS4_7SwizzleILi3ELi4ELi3EEENS4_18smem_ptr_flag_bitsILi8EEENSW_INS5_IJNSA_ILi8EEESG_EEENS5_IJSG_SB_EEEEEEEvNS4_8identityENS4_13SM90_TMA_LOADES1E_vS1F_EENS_8epilogue10collective18CollectiveEpilogueINS1I_23Sm100TmaWarpSpecializedILi1ELi1ELi32ELb0ELb0EEEJSH_NS5_IJNSW_ISF_SB_EES1N_EEESI_SJ_SI_SJ_NS1I_6fusion15FusionCallbacksIS1M_NS1P_17LinearCombinationISI_fSI_fLNS_15FloatRoundStyleE2EEESH_S1O_JEEENS4_5SM1004TMEM4LOAD26SM100_TMEM_LOAD_16dp32b32xES1G_NS15_INS16_ILi2ELi4ELi3EEES19_NSW_INS5_IJS1A_SF_EEENS5_IJSF_SB_EEEEEEENS4_39AutoVectorizingCopyWithAssumedAlignmentILi128EEENS4_14SM90_TMA_STOREES23_S25_S25_EEEvvEEEEvNT_6ParamsE --------------------------
	.section	.nv.info._ZN7cutlass13device_kernelINS_4gemm6kernel13GemmUniversalIN4cute5tupleIJiiiiEEENS1_10collective13CollectiveMmaINS1_35MainloopSm100TmaUmmaWarpSpecializedILi5ELi2ELi4ENS5_IJNS4_1CILi1EEENSA_ILi2EEESB_EEEEENS5_IJNSA_ILi64EEESF_NSA_ILi128EEEEEENS_12float_e4m3_tENS5_IJlSB_lEEESI_SJ_NS4_8TiledMMAINS4_8MMA_AtomIJNS4_10MMA_TraitsINS4_19SM100_MMA_F8F6F4_SSEJSI_SI_fSF_SF_NS4_17integral_constantINS4_4UMMA5MajorELSQ_0EEESR_NSO_INSP_7ScaleInELSS_0EEEST_EEEEEENS4_6LayoutINS5_IJSB_SB_SB_EEENS5_IJNSA_ILi0EEESY_SY_EEEEENS5_IJNS4_10UnderscoreES11_S11_EEEEENS4_23SM90_TMA_LOAD_MULTICASTENS4_14ComposedLayoutINS4_7SwizzleILi3ELi4ELi3EEENS4_18smem_ptr_flag_bitsILi8EEENSW_INS5_IJNSA_ILi8EEESG_EEENS5_IJSG_SB_EEEEEEEvNS4_8identityENS4_13SM90_TMA_LOADES1E_vS1F_EENS_8epilogue10collective18CollectiveEpilogueINS1I_23Sm100TmaWarpSpecializedILi1ELi1ELi32ELb0ELb0EEEJSH_NS5_IJNSW_ISF_SB_EES1N_EEESI_SJ_SI_SJ_NS1I_6fusion15FusionCallbacksIS1M_NS1P_17LinearCombinationISI_fSI_fLNS_15FloatRoundStyleE2EEESH_S1O_JEEENS4_5SM1004TMEM4LOAD26SM100_TMEM_LOAD_16dp32b32xES1G_NS15_INS16_ILi2ELi4ELi3EEES19_NSW_INS5_IJS1A_SF_EEENS5_IJSF_SB_EEEEEEENS4_39AutoVectorizingCopyWithAssumedAlignmentILi128EEENS4_14SM90_TMA_STOREES23_S25_S25_EEEvvEEEEvNT_6ParamsE,"",@"SHT_CUDA_INFO"
	.sectionflags	@""
	.align	4


	//----- nvinfo : EIATTR_CUDA_API_VERSION
	.align		4
        /*0000*/ 	.byte	0x04, 0x37
        /*0002*/ 	.short	(.L_31 - .L_30)
.L_30:
        /*0004*/ 	.word	0x00000082


	//----- nvinfo : EIATTR_KPARAM_INFO
	.align		4
.L_31:
        /*0008*/ 	.byte	0x04, 0x17
        /*000a*/ 	.short	(.L_33 - .L_32)
.L_32:
        /*000c*/ 	.word	0x00000000
        /*0010*/ 	.short	0x0000
        /*0012*/ 	.short	0x0000
        /*0014*/ 	.byte	0x00, 0xf0, 0x01, 0x20


	//----- nvinfo : EIATTR_AT_ENTRY_FRAGMENTS
	.align		4
.L_33:
        /*0018*/ 	.byte	0x04, 0x4f
        /*001a*/ 	.short	(.L_35 - .L_34)


	//   ....[0]....
.L_34:
        /*001c*/ 	.word	0x00000006


	//----- nvinfo : EIATTR_RESERVED_SMEM_USED
	.align		4
.L_35:
        /*0020*/ 	.byte	0x01, 0x41
	.zero		2


	//----- nvinfo : EIATTR_SPARSE_MMA_MASK
	.align		4
        /*0024*/ 	.byte	0x03, 0x50
        /*0026*/ 	.short	0x0000


	//----- nvinfo : EIATTR_TCGEN05_1CTA_USED
	.align		4
        /*0028*/ 	.byte	0x01, 0x51
	.zero		2


	//----- nvinfo : EIATTR_MAXREG_COUNT
	.align		4
        /*002c*/ 	.byte	0x03, 0x1b
        /*002e*/ 	.short	0x00ff


	//----- nvinfo : EIATTR_NUM_BARRIERS
	.align		4
        /*0030*/ 	.byte	0x02, 0x4c
        /*0032*/ 	.byte	0x07
	.zero		1


	//----- nvinfo : EIATTR_EXTERNS
	.align		4
        /*0034*/ 	.byte	0x04, 0x0f
        /*0036*/ 	.short	(.L_37 - .L_36)


	//   ....[0]....
	.align		4
.L_36:
        /*0038*/ 	.word	index@(__assertfail)


	//----- nvinfo : EIATTR_MERCURY_ISA_VERSION
	.align		4
.L_37:
        /*003c*/ 	.byte	0x03, 0x5f
        /*003e*/ 	.short	0x0101


	//----- nvinfo : EIATTR_INT_WARP_WIDE_INSTR_OFFSETS
	.align		4
        /*0040*/ 	.byte	0x04, 0x31
        /*0042*/ 	.short	(.L_39 - .L_38)


	//   ....[0]....
.L_38:
        /*0044*/ 	.word	0x00003ce0


	//   ....[1]....
        /*0048*/ 	.word	0x00003d10


	//   ....[2]....
        /*004c*/ 	.word	0x00003d30


	//   ....[3]....
        /*0050*/ 	.word	0x00004860


	//   ....[4]....
        /*0054*/ 	.word	0x00004910


	//----- nvinfo : EIATTR_COOP_GROUP_MASK_REGIDS
	.align		4
.L_39:
        /*0058*/ 	.byte	0x04, 0x29
        /*005a*/ 	.short	(.L_41 - .L_40)


	//   ....[0]....
.L_40:
        /*005c*/ 	.word	0xffffffff


	//   ....[1]....
        /*0060*/ 	.word	0xffffffff


	//   ....[2]....
        /*0064*/ 	.word	0xffffffff


	//   ....[3]....
        /*0068*/ 	.word	0xffffffff


	//   ....[4]....
        /*006c*/ 	.word	0xffffffff


	//   ....[5]....
        /*0070*/ 	.word	0xffffffff


	//   ....[6]....
        /*0074*/ 	.word	0xffffffff


	//   ....[7]....
        /*0078*/ 	.word	0xffffffff


	//   ....[8]....
        /*007c*/ 	.word	0xffffffff


	//   ....[9]....
        /*0080*/ 	.word	0xffffffff


	//   ....[10]....
        /*0084*/ 	.word	0xffffffff


	//   ....[11]....
        /*0088*/ 	.word	0xffffffff


	//   ....[12]....
        /*008c*/ 	.word	0xffffffff


	//   ....[13]....
        /*0090*/ 	.word	0xffffffff


	//----- nvinfo : EIATTR_COOP_GROUP_INSTR_OFFSETS
	.align		4
.L_41:
        /*0094*/ 	.byte	0x04, 0x28
        /*0096*/ 	.short	(.L_43 - .L_42)


	//   ....[0]....
.L_42:
        /*0098*/ 	.word	0x00000080


	//   ....[1]....
        /*009c*/ 	.word	0x000004e0


	//   ....[2]....
        /*00a0*/ 	.word	0x000006b0


	//   ....[3]....
        /*00a4*/ 	.word	0x000007f0


	//   ....[4]....
        /*00a8*/ 	.word	0x000008f0


	//   ....[5]....
        /*00ac*/ 	.word	0x00000a60


	//   ....[6]....
        /*00b0*/ 	.word	0x00000c00


	//   ....[7]....
        /*00b4*/ 	.word	0x00000db0


	//   ....[8]....
        /*00b8*/ 	.word	0x00001fa0


	//   ....[9]....
        /*00bc*/ 	.word	0x00002ed0


	//   ....[10]....
        /*00c0*/ 	.word	0x000030e0


	//   ....[11]....
        /*00c4*/ 	.word	0x00003110


	//   ....[12]....
        /*00c8*/ 	.word	0x00003bc0


	//   ....[13]....
        /*00cc*/ 	.word	0x00003df0


	//----- nvinfo : EIATTR_VRC_CTA_INIT_COUNT
	.align		4
.L_43:
        /*00d0*/ 	.byte	0x02, 0x4a
        /*00d2*/ 	.byte	0x80
	.zero		1


	//----- nvinfo : EIATTR_SYSCALL_OFFSETS
	.align		4
        /*00d4*/ 	.byte	0x04, 0x46
        /*00d6*/ 	.short	(.L_45 - .L_44)


	//   ....[0]....
.L_44:
        /*00d8*/ 	.word	0x00005480


	//   ....[1]....
        /*00dc*/ 	.word	0x000055c0


	//   ....[2]....
        /*00e0*/ 	.word	0x00005d40


	//----- nvinfo : EIATTR_MBARRIER_INSTR_OFFSETS
	.align		4
.L_45:
        /*00e4*/ 	.byte	0x04, 0x39
        /*00e6*/ 	.short	(.L_47 - .L_46)


	//   ....[0]....
.L_46:
        /*00e8*/ 	.word	0x00000600
        /*00ec*/ 	.word	0x000000ff
        /*00f0*/ 	.word	0x00000000
        /*00f4*/ 	.short	0x0100
        /*00f6*/ 	.byte	0x04
	.zero		1


	//   ....[1]....
        /*00f8*/ 	.word	0x00000610
        /*00fc*/ 	.word	0x000000ff
        /*0100*/ 	.word	0x00000028
        /*0104*/ 	.short	0x0100
        /*0106*/ 	.byte	0x04
	.zero		1


	//   ....[2]....
        /*0108*/ 	.word	0x00000620
        /*010c*/ 	.word	0x000000ff
        /*0110*/ 	.word	0x00000008
        /*0114*/ 	.short	0x0100
        /*0116*/ 	.byte	0x04
	.zero		1


	//   ....[3]....
        /*0118*/ 	.word	0x00000630
        /*011c*/ 	.word	0x000000ff
        /*0120*/ 	.word	0x00000030
        /*0124*/ 	.short	0x0100
        /*0126*/ 	.byte	0x04
	.zero		1


	//   ....[4]....
        /*0128*/ 	.word	0x00000640
        /*012c*/ 	.word	0x000000ff
        /*0130*/ 	.word	0x00000010
        /*0134*/ 	.short	0x0100
        /*0136*/ 	.byte	0x04
	.zero		1


	//   ....[5]....
        /*0138*/ 	.word	0x00000650
        /*013c*/ 	.word	0x000000ff
        /*0140*/ 	.word	0x00000038
        /*0144*/ 	.short	0x0100
        /*0146*/ 	.byte	0x04
	.zero		1


	//   ....[6]....
        /*0148*/ 	.word	0x00000660
        /*014c*/ 	.word	0x000000ff
        /*0150*/ 	.word	0x00000018
        /*0154*/ 	.short	0x0100
        /*0156*/ 	.byte	0x04
	.zero		1


	//   ....[7]....
        /*0158*/ 	.word	0x00000670
        /*015c*/ 	.word	0x000000ff
        /*0160*/ 	.word	0x00000040
        /*0164*/ 	.short	0x0100
        /*0166*/ 	.byte	0x04
	.zero		1


	//   ....[8]....
        /*0168*/ 	.word	0x00000680
        /*016c*/ 	.word	0x000000ff
        /*0170*/ 	.word	0x00000020
        /*0174*/ 	.short	0x0100
        /*0176*/ 	.byte	0x04
	.zero		1


	//   ....[9]....
        /*0178*/ 	.word	0x00000690
        /*017c*/ 	.word	0x000000ff
        /*0180*/ 	.word	0x00000048
        /*0184*/ 	.short	0x0100
        /*0186*/ 	.byte	0x04
	.zero		1


	//   ....[10]....
        /*0188*/ 	.word	0x000007c0
        /*018c*/ 	.word	0x000000ff
        /*0190*/ 	.word	0x00000050
        /*0194*/ 	.short	0x0100
        /*0196*/ 	.byte	0x04
	.zero		1


	//   ....[11]....
        /*0198*/ 	.word	0x000007d0
        /*019c*/ 	.word	0x000000ff
        /*01a0*/ 	.word	0x00000058
        /*01a4*/ 	.short	0x0100
        /*01a6*/ 	.byte	0x04
	.zero		1


	//   ....[12]....
        /*01a8*/ 	.word	0x000008c0
        /*01ac*/ 	.word	0x000000ff
        /*01b0*/ 	.word	0x00000060
        /*01b4*/ 	.short	0x0100
        /*01b6*/ 	.byte	0x06
	.zero		1


	//   ....[13]....
        /*01b8*/ 	.word	0x000008d0
        /*01bc*/ 	.word	0x000000ff
        /*01c0*/ 	.word	0x00000068
        /*01c4*/ 	.short	0x0100
        /*01c6*/ 	.byte	0x06
	.zero		1


	//   ....[14]....
        /*01c8*/ 	.word	0x00000a10
        /*01cc*/ 	.word	0x000000ff
        /*01d0*/ 	.word	0x00000070
        /*01d4*/ 	.short	0x0100
        /*01d6*/ 	.byte	0x06
	.zero		1


	//   ....[15]....
        /*01d8*/ 	.word	0x00000a20
        /*01dc*/ 	.word	0x000000ff
        /*01e0*/ 	.word	0x00000080
        /*01e4*/ 	.short	0x0100
        /*01e6*/ 	.byte	0x06
	.zero		1


	//   ....[16]....
        /*01e8*/ 	.word	0x00000a30
        /*01ec*/ 	.word	0x000000ff
        /*01f0*/ 	.word	0x00000078
        /*01f4*/ 	.short	0x0100
        /*01f6*/ 	.byte	0x06
	.zero		1


	//   ....[17]....
        /*01f8*/ 	.word	0x00000a40
        /*01fc*/ 	.word	0x000000ff
        /*0200*/ 	.word	0x00000088
        /*0204*/ 	.short	0x0100
        /*0206*/ 	.byte	0x06
	.zero		1


	//   ....[18]....
        /*0208*/ 	.word	0x00000b70
        /*020c*/ 	.word	0x000000ff
        /*0210*/ 	.word	0x00000090
        /*0214*/ 	.short	0x0100
        /*0216*/ 	.byte	0x04
	.zero		1


	//   ....[19]....
        /*0218*/ 	.word	0x00000b80
        /*021c*/ 	.word	0x000000ff
        /*0220*/ 	.word	0x000000b0
        /*0224*/ 	.short	0x0100
        /*0226*/ 	.byte	0x04
	.zero		1


	//   ....[20]....
        /*0228*/ 	.word	0x00000b90
        /*022c*/ 	.word	0x000000ff
        /*0230*/ 	.word	0x00000098
        /*0234*/ 	.short	0x0100
        /*0236*/ 	.byte	0x04
	.zero		1


	//   ....[21]....
        /*0238*/ 	.word	0x00000ba0
        /*023c*/ 	.word	0x000000ff
        /*0240*/ 	.word	0x000000b8
        /*0244*/ 	.short	0x0100
        /*0246*/ 	.byte	0x04
	.zero		1


	//   ....[22]....
        /*0248*/ 	.word	0x00000bb0
        /*024c*/ 	.word	0x000000ff
        /*0250*/ 	.word	0x000000a0
        /*0254*/ 	.short	0x0100
        /*0256*/ 	.byte	0x04
	.zero		1


	//   ....[23]....
        /*0258*/ 	.word	0x00000bc0
        /*025c*/ 	.word	0x000000ff
        /*0260*/ 	.word	0x000000c0
        /*0264*/ 	.short	0x0100
        /*0266*/ 	.byte	0x04
	.zero		1


	//   ....[24]....
        /*0268*/ 	.word	0x00000bd0
        /*026c*/ 	.word	0x000000ff
        /*0270*/ 	.word	0x000000a8
        /*0274*/ 	.short	0x0100
        /*0276*/ 	.byte	0x04
	.zero		1


	//   ....[25]....
        /*0278*/ 	.word	0x00000be0
        /*027c*/ 	.word	0x000000ff
        /*0280*/ 	.word	0x000000c8
        /*0284*/ 	.short	0x0100
        /*0286*/ 	.byte	0x04
	.zero		1


	//   ....[26]....
        /*0288*/ 	.word	0x00000cd0
        /*028c*/ 	.word	0x000000ff
        /*0290*/ 	.word	0x000000d0
        /*0294*/ 	.short	0x0100
        /*0296*/ 	.byte	0x04
	.zero		1


	//   ....[27]....
        /*0298*/ 	.word	0x00000ce0
        /*029c*/ 	.word	0x000000ff
        /*02a0*/ 	.word	0x000000e0
        /*02a4*/ 	.short	0x0100
        /*02a6*/ 	.byte	0x04
	.zero		1


	//   ....[28]....
        /*02a8*/ 	.word	0x00000cf0
        /*02ac*/ 	.word	0x000000ff
        /*02b0*/ 	.word	0x000000d8
        /*02b4*/ 	.short	0x0100
        /*02b6*/ 	.byte	0x04
	.zero		1


	//   ....[29]....
        /*02b8*/ 	.word	0x00000d00
        /*02bc*/ 	.word	0x000000ff
        /*02c0*/ 	.word	0x000000e8
        /*02c4*/ 	.short	0x0100
        /*02c6*/ 	.byte	0x04
	.zero		1


	//   ....[30]....
        /*02c8*/ 	.word	0x00001820
        /*02cc*/ 	.word	0x00000000
        /*02d0*/ 	.word	0x000000e0
        /*02d4*/ 	.short	0x010a
        /*02d6*/ 	.byte	0xff
	.zero		1


	//   ....[31]....
        /*02d8*/ 	.word	0x00001850
        /*02dc*/ 	.word	0x00000000
        /*02e0*/ 	.word	0x000000d0
        /*02e4*/ 	.short	0x0101
        /*02e6*/ 	.byte	0xff
	.zero		1


	//   ....[32]....
        /*02e8*/ 	.word	0x00001920
        /*02ec*/ 	.word	0x000000ff
        /*02f0*/ 	.word	0x00000028
        /*02f4*/ 	.short	0x010a
        /*02f6*/ 	.byte	0x04
	.zero		1


	//   ....[33]....
        /*02f8*/ 	.word	0x000019a0
        /*02fc*/ 	.word	0x000000ff
        /*0300*/ 	.word	0x00000028
        /*0304*/ 	.short	0x010a
        /*0306*/ 	.byte	0x21
	.zero		1


	//   ....[34]....
        /*0308*/ 	.word	0x00001b40
        /*030c*/ 	.word	0x000000ff
        /*0310*/ 	.word	0x00000028
        /*0314*/ 	.short	0x010a
        /*0316*/ 	.byte	0x08
	.zero		1


	//   ....[35]....
        /*0318*/ 	.word	0x00001c50
        /*031c*/ 	.word	0x000000ff
        /*0320*/ 	.word	0x00000068
        /*0324*/ 	.short	0x0101
        /*0326*/ 	.byte	0x06
	.zero		1


	//   ....[36]....
        /*0328*/ 	.word	0x00001c70
        /*032c*/ 	.word	0x000000ff
        /*0330*/ 	.word	0x00000028
        /*0334*/ 	.short	0x010a
        /*0336*/ 	.byte	0x04
	.zero		1


	//   ....[37]....
        /*0338*/ 	.word	0x00001cf0
        /*033c*/ 	.word	0x000000ff
        /*0340*/ 	.word	0x00000028
        /*0344*/ 	.short	0x010a
        /*0346*/ 	.byte	0x11
	.zero		1


	//   ....[38]....
        /*0348*/ 	.word	0x00001e90
        /*034c*/ 	.word	0x000000ff
        /*0350*/ 	.word	0x00000028
        /*0354*/ 	.short	0x010a
        /*0356*/ 	.byte	0x07
	.zero		1


	//   ....[39]....
        /*0358*/ 	.word	0x00001fd0
        /*035c*/ 	.word	0x00000003
        /*0360*/ 	.word	0x00000070
        /*0364*/ 	.short	0x010a
        /*0366*/ 	.byte	0xff
	.zero		1


	//   ....[40]....
        /*0368*/ 	.word	0x00002120
        /*036c*/ 	.word	0x00000000
        /*0370*/ 	.word	0x00000000
        /*0374*/ 	.short	0x0101
        /*0376*/ 	.byte	0xff
	.zero		1


	//   ....[41]....
        /*0378*/ 	.word	0x000026c0
        /*037c*/ 	.word	0x000000ff
        /*0380*/ 	.word	0x00000000
        /*0384*/ 	.short	0x010a
        /*0386*/ 	.byte	0x04
	.zero		1


	//   ....[42]....
        /*0388*/ 	.word	0x00002750
        /*038c*/ 	.word	0x000000ff
        /*0390*/ 	.word	0x00000000
        /*0394*/ 	.short	0x010a
        /*0396*/ 	.byte	0x05
	.zero		1


	//   ....[43]....
        /*0398*/ 	.word	0x000027e0
        /*039c*/ 	.word	0x000000ff
        /*03a0*/ 	.word	0x00000000
        /*03a4*/ 	.short	0x010a
        /*03a6*/ 	.byte	0x05
	.zero		1


	//   ....[44]....
        /*03a8*/ 	.word	0x00002870
        /*03ac*/ 	.word	0x000000ff
        /*03b0*/ 	.word	0x00000000
        /*03b4*/ 	.short	0x010a
        /*03b6*/ 	.byte	0x05
	.zero		1


	//   ....[45]....
        /*03b8*/ 	.word	0x00002910
        /*03bc*/ 	.word	0x00000000
        /*03c0*/ 	.word	0x00000000
        /*03c4*/ 	.short	0x010a
        /*03c6*/ 	.byte	0xff
	.zero		1


	//   ....[46]....
        /*03c8*/ 	.word	0x00002a30
        /*03cc*/ 	.word	0x00000002
        /*03d0*/ 	.word	0x000000d0
        /*03d4*/ 	.short	0x010a
        /*03d6*/ 	.byte	0xff
	.zero		1


	//   ....[47]....
        /*03d8*/ 	.word	0x00002aa0
        /*03dc*/ 	.word	0x00000002
        /*03e0*/ 	.word	0x00000000
        /*03e4*/ 	.short	0x0101
        /*03e6*/ 	.byte	0xff
	.zero		1


	//   ....[48]....
        /*03e8*/ 	.word	0x00002ac0
        /*03ec*/ 	.word	0x000000ff
        /*03f0*/ 	.word	0x00000080
        /*03f4*/ 	.short	0x010a
        /*03f6*/ 	.byte	0x04
	.zero		1


	//   ....[49]....
        /*03f8*/ 	.word	0x00002be0
        /*03fc*/ 	.word	0x00000002
        /*0400*/ 	.word	0x00000070
        /*0404*/ 	.short	0x010a
        /*0406*/ 	.byte	0xff
	.zero		1


	//   ....[50]....
        /*0408*/ 	.word	0x00002ce0
        /*040c*/ 	.word	0x00000002
        /*0410*/ 	.word	0x00000000
        /*0414*/ 	.short	0x0101
        /*0416*/ 	.byte	0xff
	.zero		1


	//   ....[51]....
        /*0418*/ 	.word	0x00002d70
        /*041c*/ 	.word	0x000000ff
        /*0420*/ 	.word	0x00000080
        /*0424*/ 	.short	0x0106
        /*0426*/ 	.byte	0x04
	.zero		1


	//   ....[52]....
        /*0428*/ 	.word	0x00002d90
        /*042c*/ 	.word	0x000000ff
        /*0430*/ 	.word	0x00000080
        /*0434*/ 	.short	0x010a
        /*0436*/ 	.byte	0x04
	.zero		1


	//   ....[53]....
        /*0438*/ 	.word	0x00002e20
        /*043c*/ 	.word	0x000000ff
        /*0440*/ 	.word	0x00000080
        /*0444*/ 	.short	0x0106
        /*0446*/ 	.byte	0x07
	.zero		1


	//   ....[54]....
        /*0448*/ 	.word	0x00002e60
        /*044c*/ 	.word	0x00000000
        /*0450*/ 	.word	0x00000080
        /*0454*/ 	.short	0x010a
        /*0456*/ 	.byte	0xff
	.zero		1


	//   ....[55]....
        /*0458*/ 	.word	0x000033b0
        /*045c*/ 	.word	0x00000000
        /*0460*/ 	.word	0x00000070
        /*0464*/ 	.short	0x010a
        /*0466*/ 	.byte	0xff
	.zero		1


	//   ....[56]....
        /*0468*/ 	.word	0x000034b0
        /*046c*/ 	.word	0x00000003
        /*0470*/ 	.word	0x00000000
        /*0474*/ 	.short	0x0101
        /*0476*/ 	.byte	0xff
	.zero		1


	//   ....[57]....
        /*0478*/ 	.word	0x000034c0
        /*047c*/ 	.word	0x000000ff
        /*0480*/ 	.word	0x00000000
        /*0484*/ 	.short	0x010a
        /*0486*/ 	.byte	0x04
	.zero		1


	//   ....[58]....
        /*0488*/ 	.word	0x00003540
        /*048c*/ 	.word	0x000000ff
        /*0490*/ 	.word	0x000000b0
        /*0494*/ 	.short	0x010a
        /*0496*/ 	.byte	0x1f
	.zero		1


	//   ....[59]....
        /*0498*/ 	.word	0x00003620
        /*049c*/ 	.word	0x000000ff
        /*04a0*/ 	.word	0x00000000
        /*04a4*/ 	.short	0x010a
        /*04a6*/ 	.byte	0x05
	.zero		1


	//   ....[60]....
        /*04a8*/ 	.word	0x00003760
        /*04ac*/ 	.word	0x000000ff
        /*04b0*/ 	.word	0x00000000
        /*04b4*/ 	.short	0x010a
        /*04b6*/ 	.byte	0x04
	.zero		1


	//   ....[61]....
        /*04b8*/ 	.word	0x000039f0
        /*04bc*/ 	.word	0x000000ff
        /*04c0*/ 	.word	0x00000000
        /*04c4*/ 	.short	0x010a
        /*04c6*/ 	.byte	0x04
	.zero		1


	//   ....[62]....
        /*04c8*/ 	.word	0x00003a80
        /*04cc*/ 	.word	0x000000ff
        /*04d0*/ 	.word	0x00000000
        /*04d4*/ 	.short	0x010a
        /*04d6*/ 	.byte	0x05
	.zero		1


	//   ....[63]....
        /*04d8*/ 	.word	0x00003b10
        /*04dc*/ 	.word	0x000000ff
        /*04e0*/ 	.word	0x00000000
        /*04e4*/ 	.short	0x010a
        /*04e6*/ 	.byte	0x05
	.zero		1


	//   ....[64]....
        /*04e8*/ 	.word	0x00003ba0
        /*04ec*/ 	.word	0x000000ff
        /*04f0*/ 	.word	0x00000000
        /*04f4*/ 	.short	0x010a
        /*04f6*/ 	.byte	0x04
	.zero		1


	//   ....[65]....
        /*04f8*/ 	.word	0x00004040
        /*04fc*/ 	.word	0x00000007
        /*0500*/ 	.word	0x00000070
        /*0504*/ 	.short	0x010a
        /*0506*/ 	.byte	0xff
	.zero		1


	//   ....[66]....
        /*0508*/ 	.word	0x000041b0
        /*050c*/ 	.word	0x00000000
        /*0510*/ 	.word	0x00000000
        /*0514*/ 	.short	0x0101
        /*0516*/ 	.byte	0xff
	.zero		1


	//   ....[67]....
        /*0518*/ 	.word	0x00004620
        /*051c*/ 	.word	0x000000ff
        /*0520*/ 	.word	0x00000068
        /*0524*/ 	.short	0x010a
        /*0526*/ 	.byte	0x11
	.zero		1


	//   ....[68]....
        /*0528*/ 	.word	0x000047a0
        /*052c*/ 	.word	0x000000ff
        /*0530*/ 	.word	0x00000058
        /*0534*/ 	.short	0x010a
        /*0536*/ 	.byte	0x11
	.zero		1


	//   ....[69]....
        /*0538*/ 	.word	0x000049b0
        /*053c*/ 	.word	0x000000ff
        /*0540*/ 	.word	0x00000050
        /*0544*/ 	.short	0x010b
        /*0546*/ 	.byte	0x11
	.zero		1


	//   ....[70]....
        /*0548*/ 	.word	0x000049c0
        /*054c*/ 	.word	0x000000ff
        /*0550*/ 	.word	0x00000000
        /*0554*/ 	.short	0x0101
        /*0556*/ 	.byte	0x30
	.zero		1


	//   ....[71]....
        /*0558*/ 	.word	0x00004a00
        /*055c*/ 	.word	0x00000000
        /*0560*/ 	.word	0x00000058
        /*0564*/ 	.short	0x010a
        /*0566*/ 	.byte	0xff
	.zero		1


	//   ....[72]....
        /*0568*/ 	.word	0x00004d40
        /*056c*/ 	.word	0x00000003
        /*0570*/ 	.word	0x00000070
        /*0574*/ 	.short	0x010a
        /*0576*/ 	.byte	0xff
	.zero		1


	//   ....[73]....
        /*0578*/ 	.word	0x00004ec0
        /*057c*/ 	.word	0x00000000
        /*0580*/ 	.word	0x00000000
        /*0584*/ 	.short	0x0101
        /*0586*/ 	.byte	0xff
	.zero		1


	//   ....[74]....
        /*0588*/ 	.word	0x00005920
        /*058c*/ 	.word	0x000000ff
        /*0590*/ 	.word	0x00000050
        /*0594*/ 	.short	0x010a
        /*0596*/ 	.byte	0x2c
	.zero		1


	//   ....[75]....
        /*0598*/ 	.word	0x00005930
        /*059c*/ 	.word	0x00000016
        /*05a0*/ 	.word	0x00000090
        /*05a4*/ 	.short	0x010a
        /*05a6*/ 	.byte	0xff
	.zero		1


	//   ....[76]....
        /*05a8*/ 	.word	0x00005ae0
        /*05ac*/ 	.word	0x000000ff
        /*05b0*/ 	.word	0x00000050
        /*05b4*/ 	.short	0x010a
        /*05b6*/ 	.byte	0x2c
	.zero		1


	//   ....[77]....
        /*05b8*/ 	.word	0x00005bc0
        /*05bc*/ 	.word	0x000000ff
        /*05c0*/ 	.word	0x00000000
        /*05c4*/ 	.short	0x0101
        /*05c6*/ 	.byte	0x04
	.zero		1


	//   ....[78]....
        /*05c8*/ 	.word	0x00005c20
        /*05cc*/ 	.word	0x00000016
        /*05d0*/ 	.word	0x00000090
        /*05d4*/ 	.short	0x010a
        /*05d6*/ 	.byte	0xff
	.zero		1


	//   ....[79]....
        /*05d8*/ 	.word	0x00005f90
        /*05dc*/ 	.word	0x000000ff
        /*05e0*/ 	.word	0x00000000
        /*05e4*/ 	.short	0x0101
        /*05e6*/ 	.byte	0x04
	.zero		1


	//   ....[80]....
        /*05e8*/ 	.word	0x00006870
        /*05ec*/ 	.word	0x00000000
        /*05f0*/ 	.word	0x000000e0
        /*05f4*/ 	.short	0x010a
        /*05f6*/ 	.byte	0xff
	.zero		1


	//   ....[81]....
        /*05f8*/ 	.word	0x000068d0
        /*05fc*/ 	.word	0x00000000
        /*0600*/ 	.word	0x00000028
        /*0604*/ 	.short	0x010a
        /*0606*/ 	.byte	0xff
	.zero		1


	//   ....[82]....
        /*0608*/ 	.word	0x00006930
        /*060c*/ 	.word	0x00000000
        /*0610*/ 	.word	0x00000028
        /*0614*/ 	.short	0x010a
        /*0616*/ 	.byte	0xff
	.zero		1


	//   ....[83]....
        /*0618*/ 	.word	0x00006980
        /*061c*/ 	.word	0x00000003
        /*0620*/ 	.word	0x00000070
        /*0624*/ 	.short	0x010a
        /*0626*/ 	.byte	0xff
	.zero		1


	//   ....[84]....
        /*0628*/ 	.word	0x000069e0
        /*062c*/ 	.word	0x00000000
        /*0630*/ 	.word	0x00000000
        /*0634*/ 	.short	0x010a
        /*0636*/ 	.byte	0xff
	.zero		1


	//   ....[85]....
        /*0638*/ 	.word	0x00006a40
        /*063c*/ 	.word	0x00000000
        /*0640*/ 	.word	0x00000000
        /*0644*/ 	.short	0x010a
        /*0646*/ 	.byte	0xff
	.zero		1


	//   ....[86]....
        /*0648*/ 	.word	0x00006aa0
        /*064c*/ 	.word	0x00000000
        /*0650*/ 	.word	0x00000000
        /*0654*/ 	.short	0x010a
        /*0656*/ 	.byte	0xff
	.zero		1


	//   ....[87]....
        /*0658*/ 	.word	0x00006b00
        /*065c*/ 	.word	0x00000000
        /*0660*/ 	.word	0x00000000
        /*0664*/ 	.short	0x010a
        /*0666*/ 	.byte	0xff
	.zero		1


	//   ....[88]....
        /*0668*/ 	.word	0x00006b50
        /*066c*/ 	.word	0x00000002
        /*0670*/ 	.word	0x000000d0
        /*0674*/ 	.short	0x010a
        /*0676*/ 	.byte	0xff
	.zero		1


	//   ....[89]....
        /*0678*/ 	.word	0x00006bb0
        /*067c*/ 	.word	0x00000002
        /*0680*/ 	.word	0x00000080
        /*0684*/ 	.short	0x010a
        /*0686*/ 	.byte	0xff
	.zero		1


	//   ....[90]....
        /*0688*/ 	.word	0x00006c00
        /*068c*/ 	.word	0x00000002
        /*0690*/ 	.word	0x00000070
        /*0694*/ 	.short	0x010a
        /*0696*/ 	.byte	0xff
	.zero		1


	//   ....[91]....
        /*0698*/ 	.word	0x00006c60
        /*069c*/ 	.word	0x00000000
        /*06a0*/ 	.word	0x00000080
        /*06a4*/ 	.short	0x010a
        /*06a6*/ 	.byte	0xff
	.zero		1


	//   ....[92]....
        /*06a8*/ 	.word	0x00006cb0
        /*06ac*/ 	.word	0x00000000
        /*06b0*/ 	.word	0x00000070
        /*06b4*/ 	.short	0x010a
        /*06b6*/ 	.byte	0xff
	.zero		1


	//   ....[93]....
        /*06b8*/ 	.word	0x00006d10
        /*06bc*/ 	.word	0x00000002
        /*06c0*/ 	.word	0x000000b0
        /*06c4*/ 	.short	0x010a
        /*06c6*/ 	.byte	0xff
	.zero		1


	//   ....[94]....
        /*06c8*/ 	.word	0x00006d70
        /*06cc*/ 	.word	0x00000000
        /*06d0*/ 	.word	0x00000000
        /*06d4*/ 	.short	0x010a
        /*06d6*/ 	.byte	0xff
	.zero		1


	//   ....[95]....
        /*06d8*/ 	.word	0x00006dd0
        /*06dc*/ 	.word	0x00000000
        /*06e0*/ 	.word	0x00000000
        /*06e4*/ 	.short	0x010a
        /*06e6*/ 	.byte	0xff
	.zero		1


	//   ....[96]....
        /*06e8*/ 	.word	0x00006e30
        /*06ec*/ 	.word	0x00000000
        /*06f0*/ 	.word	0x00000000
        /*06f4*/ 	.short	0x010a
        /*06f6*/ 	.byte	0xff
	.zero		1


	//   ....[97]....
        /*06f8*/ 	.word	0x00006e90
        /*06fc*/ 	.word	0x00000000
        /*0700*/ 	.word	0x00000000
        /*0704*/ 	.short	0x010a
        /*0706*/ 	.byte	0xff
	.zero		1


	//   ....[98]....
        /*0708*/ 	.word	0x00006ef0
        /*070c*/ 	.word	0x00000000
        /*0710*/ 	.word	0x00000000
        /*0714*/ 	.short	0x010a
        /*0716*/ 	.byte	0xff
	.zero		1


	//   ....[99]....
        /*0718*/ 	.word	0x00006f40
        /*071c*/ 	.word	0x00000007
        /*0720*/ 	.word	0x00000070
        /*0724*/ 	.short	0x010a
        /*0726*/ 	.byte	0xff
	.zero		1


	//   ....[100]....
        /*0728*/ 	.word	0x00006fa0
        /*072c*/ 	.word	0x00000000
        /*0730*/ 	.word	0x00000068
        /*0734*/ 	.short	0x010a
        /*0736*/ 	.byte	0xff
	.zero		1


	//   ....[101]....
        /*0738*/ 	.word	0x00007000
        /*073c*/ 	.word	0x00000000
        /*0740*/ 	.word	0x00000058
        /*0744*/ 	.short	0x010a
        /*0746*/ 	.byte	0xff
	.zero		1


	//   ....[102]....
        /*0748*/ 	.word	0x00007050
        /*074c*/ 	.word	0x00000003
        /*0750*/ 	.word	0x00000070
        /*0754*/ 	.short	0x010a
        /*0756*/ 	.byte	0xff
	.zero		1


	//   ....[103]....
        /*0758*/ 	.word	0x000070b0
        /*075c*/ 	.word	0x00000000
        /*0760*/ 	.word	0x00000050
        /*0764*/ 	.short	0x010a
        /*0766*/ 	.byte	0xff
	.zero		1


	//   ....[104]....
        /*0768*/ 	.word	0x00007100
        /*076c*/ 	.word	0x00000016
        /*0770*/ 	.word	0x00000090
        /*0774*/ 	.short	0x010a
        /*0776*/ 	.byte	0xff
	.zero		1


	//----- nvinfo : EIATTR_NUM_MBARRIERS
	.align		4
.L_47:
        /*0778*/ 	.byte	0x03, 0x38
        /*077a*/ 	.short	0x001e


	//----- nvinfo : EIATTR_EXIT_INSTR_OFFSETS
	.align		4
        /*077c*/ 	.byte	0x04, 0x1c
        /*077e*/ 	.short	(.L_49 - .L_48)


	//   ....[0]....
.L_48:
        /*0780*/ 	.word	0x00002940


	//   ....[1]....
        /*0784*/ 	.word	0x00002e30


	//   ....[2]....
        /*0788*/ 	.word	0x00002e90


	//   ....[3]....
        /*078c*/ 	.word	0x00003e00


	//   ....[4]....
        /*0790*/ 	.word	0x00004a30


	//   ....[5]....
        /*0794*/ 	.word	0x00004a70


	//   ....[6]....
        /*0798*/ 	.word	0x00006860


	//----- nvinfo : EIATTR_MAX_THREADS
	.align		4
.L_49:
        /*079c*/ 	.byte	0x04, 0x05
        /*079e*/ 	.short	(.L_51 - .L_50)
.L_50:
        /*07a0*/ 	.word	0x00000100
        /*07a4*/ 	.word	0x00000001
        /*07a8*/ 	.word	0x00000001


	//----- nvinfo : EIATTR_CRS_STACK_SIZE
	.align		4
.L_51:
        /*07ac*/ 	.byte	0x04, 0x1e
        /*07ae*/ 	.short	(.L_53 - .L_52)
.L_52:
        /*07b0*/ 	.word	0x00000000


	//----- nvinfo : EIATTR_CBANK_PARAM_SIZE
	.align		4
.L_53:
        /*07b4*/ 	.byte	0x03, 0x19
        /*07b6*/ 	.short	0x0800


	//----- nvinfo : EIATTR_PARAM_CBANK
	.align		4
        /*07b8*/ 	.byte	0x04, 0x0a
        /*07ba*/ 	.short	(.L_55 - .L_54)
	.align		4
.L_54:
        /*07bc*/ 	.word	index@(.nv.constant0._ZN7cutlass13device_kernelINS_4gemm6kernel13GemmUniversalIN4cute5tupleIJiiiiEEENS1_10collective13CollectiveMmaINS1_35MainloopSm100TmaUmmaWarpSpecializedILi5ELi2ELi4ENS5_IJNS4_1CILi1EEENSA_ILi2EEESB_EEEEENS5_IJNSA_ILi64EEESF_NSA_ILi128EEEEEENS_12float_e4m3_tENS5_IJlSB_lEEESI_SJ_NS4_8TiledMMAINS4_8MMA_AtomIJNS4_10MMA_TraitsINS4_19SM100_MMA_F8F6F4_SSEJSI_SI_fSF_SF_NS4_17integral_constantINS4_4UMMA5MajorELSQ_0EEESR_NSO_INSP_7ScaleInELSS_0EEEST_EEEEEENS4_6LayoutINS5_IJSB_SB_SB_EEENS5_IJNSA_ILi0EEESY_SY_EEEEENS5_IJNS4_10UnderscoreES11_S11_EEEEENS4_23SM90_TMA_LOAD_MULTICASTENS4_14ComposedLayoutINS4_7SwizzleILi3ELi4ELi3EEENS4_18smem_ptr_flag_bitsILi8EEENSW_INS5_IJNSA_ILi8EEESG_EEENS5_IJSG_SB_EEEEEEEvNS4_8identityENS4_13SM90_TMA_LOADES1E_vS1F_EENS_8epilogue10collective18CollectiveEpilogueINS1I_23Sm100TmaWarpSpecializedILi1ELi1ELi32ELb0ELb0EEEJSH_NS5_IJNSW_ISF_SB_EES1N_EEESI_SJ_SI_SJ_NS1I_6fusion15FusionCallbacksIS1M_NS1P_17LinearCombinationISI_fSI_fLNS_15FloatRoundStyleE2EEESH_S1O_JEEENS4_5SM1004TMEM4LOAD26SM100_TMEM_LOAD_16dp32b32xES1G_NS15_INS16_ILi2ELi4ELi3EEES19_NSW_INS5_IJS1A_SF_EEENS5_IJSF_SB_EEEEEEENS4_39AutoVectorizingCopyWithAssumedAlignmentILi128EEENS4_14SM90_TMA_STOREES23_S25_S25_EEEvvEEEEvNT_6ParamsE)
        /*07c0*/ 	.short	0x0380
        /*07c2*/ 	.short	0x0800


	//----- nvinfo : EIATTR_SW_WAR
	.align		4
.L_55:
        /*07c4*/ 	.byte	0x04, 0x36
        /*07c6*/ 	.short	(.L_57 - .L_56)
.L_56:
        /*07c8*/ 	.word	0x00000008
.L_57:


//--------------------- .nv.callgraph             --------------------------
	.section	.nv.callgraph,"",@"SHT_CUDA_CALLGRAPH"
	.align	4
	.sectionentsize	8
	.align		4
        /*0000*/ 	.word	0x00000000
	.align		4
        /*0004*/ 	.word	0xffffffff
	.align		4
        /*0008*/ 	.word	index@(_ZN7cutlass13device_kernelINS_4gemm6kernel13GemmUniversalIN4cute5tupleIJiiiiEEENS1_10collective13CollectiveMmaINS1_35MainloopSm100TmaUmmaWarpSpecializedILi5ELi2ELi4ENS5_IJNS4_1CILi1EEENSA_ILi2EEESB_EEEEENS5_IJNSA_ILi64EEESF_NSA_ILi128EEEEEENS_12float_e4m3_tENS5_IJlSB_lEEESI_SJ_NS4_8TiledMMAINS4_8MMA_AtomIJNS4_10MMA_TraitsINS4_19SM100_MMA_F8F6F4_SSEJSI_SI_fSF_SF_NS4_17integral_constantINS4_4UMMA5MajorELSQ_0EEESR_NSO_INSP_7ScaleInELSS_0EEEST_EEEEEENS4_6LayoutINS5_IJSB_SB_SB_EEENS5_IJNSA_ILi0EEESY_SY_EEEEENS5_IJNS4_10UnderscoreES11_S11_EEEEENS4_23SM90_TMA_LOAD_MULTICASTENS4_14ComposedLayoutINS4_7SwizzleILi3ELi4ELi3EEENS4_18smem_ptr_flag_bitsILi8EEENSW_INS5_IJNSA_ILi8EEESG_EEENS5_IJSG_SB_EEEEEEEvNS4_8identityENS4_13SM90_TMA_LOADES1E_vS1F_EENS_8epilogue10collective18CollectiveEpilogueINS1I_23Sm100TmaWarpSpecializedILi1ELi1ELi32ELb0ELb0EEEJSH_NS5_IJNSW_ISF_SB_EES1N_EEESI_SJ_SI_SJ_NS1I_6fusion15FusionCallbacksIS1M_NS1P_17LinearCombinationISI_fSI_fLNS_15FloatRoundStyleE2EEESH_S1O_JEEENS4_5SM1004TMEM4LOAD26SM100_TMEM_LOAD_16dp32b32xES1G_NS15_INS16_ILi2ELi4ELi3EEES19_NSW_INS5_IJS1A_SF_EEENS5_IJSF_SB_EEEEEEENS4_39AutoVectorizingCopyWithAssumedAlignmentILi128EEENS4_14SM90_TMA_STOREES23_S25_S25_EEEvvEEEEvNT_6ParamsE)
	.align		4
        /*000c*/ 	.word	index@(__assertfail)
	.align		4
        /*0010*/ 	.word	0x00000000
	.align		4
        /*0014*/ 	.word	0xfffffffe
	.align		4
        /*0018*/ 	.word	0x00000000
	.align		4
        /*001c*/ 	.word	0xfffffffd
	.align		4
        /*0020*/ 	.word	0x00000000
	.align		4
        /*0024*/ 	.word	0xfffffffc


//--------------------- .nv.constant4             --------------------------
	.section	.nv.constant4,"a",@progbits
	.align	8
	.align		8
.nv.constant4:
        /*0000*/ 	.dword	__assertfail
	.align		8
        /*0008*/ 	.dword	__unnamed_1
	.align		8
        /*0010*/ 	.dword	__unnamed_2
	.align		8
        /*0018*/ 	.dword	_ZN39_INTERNAL_24fde303_4_k_cu_62646780_77774cuda3std3__45__cpo5beginE
	.align		8
        /*0020*/ 	.dword	_ZN39_INTERNAL_24fde303_4_k_cu_62646780_77774cuda3std3__45__cpo3endE
	.align		8
        /*0028*/ 	.dword	_ZN39_INTERNAL_24fde303_4_k_cu_62646780_77774cuda3std3__45__cpo6cbeginE
	.align		8
        /*0030*/ 	.dword	_ZN39_INTERNAL_24fde303_4_k_cu_62646780_77774cuda3std3__45__cpo4cendE
	.align		8
        /*0038*/ 	.dword	_ZN39_INTERNAL_24fde303_4_k_cu_62646780_77774cuda3std3__441_GLOBAL__N__24fde303_4_k_cu_62646780_77776ignoreE
	.align		8
        /*0040*/ 	.dword	_ZN39_INTERNAL_24fde303_4_k_cu_62646780_77774cuda3std3__419piecewise_constructE
	.align		8
        /*0048*/ 	.dword	_ZN39_INTERNAL_24fde303_4_k_cu_62646780_77774cuda3std3__48in_placeE
	.align		8
        /*0050*/ 	.dword	_ZN39_INTERNAL_24fde303_4_k_cu_62646780_77774cuda3std6ranges3__45__cpo4swapE
	.align		8
        /*0058*/ 	.dword	_ZN39_INTERNAL_24fde303_4_k_cu_62646780_77774cuda3std6ranges3__45__cpo9iter_moveE
	.align		8
        /*0060*/ 	.dword	_ZN39_INTERNAL_24fde303_4_k_cu_62646780_77774cute7productE
	.align		8
        /*0068*/ 	.dword	_ZN39_INTERNAL_24fde303_4_k_cu_62646780_77774cute1_E
	.align		8
        /*0070*/ 	.dword	$str$25
	.align		8
        /*0078*/ 	.dword	$str$26
	.align		8
        /*0080*/ 	.dword	$str$27
	.align		8
        /*0088*/ 	.dword	$str$28


//--------------------- .text._ZN7cutlass13device_kernelINS_4gemm6kernel13GemmUniversalIN4cute5tupleIJiiiiEEENS1_10collective13CollectiveMmaINS1_35MainloopSm100TmaUmmaWarpSpecializedILi5ELi2ELi4ENS5_IJNS4_1CILi1EEENSA_ILi2EEESB_EEEEENS5_IJNSA_ILi64EEESF_NSA_ILi128EEEEEENS_12float_e4m3_tENS5_IJlSB_lEEESI_SJ_NS4_8TiledMMAINS4_8MMA_AtomIJNS4_10MMA_TraitsINS4_19SM100_MMA_F8F6F4_SSEJSI_SI_fSF_SF_NS4_17integral_constantINS4_4UMMA5MajorELSQ_0EEESR_NSO_INSP_7ScaleInELSS_0EEEST_EEEEEENS4_6LayoutINS5_IJSB_SB_SB_EEENS5_IJNSA_ILi0EEESY_SY_EEEEENS5_IJNS4_10UnderscoreES11_S11_EEEEENS4_23SM90_TMA_LOAD_MULTICASTENS4_14ComposedLayoutINS4_7SwizzleILi3ELi4ELi3EEENS4_18smem_ptr_flag_bitsILi8EEENSW_INS5_IJNSA_ILi8EEESG_EEENS5_IJSG_SB_EEEEEEEvNS4_8identityENS4_13SM90_TMA_LOADES1E_vS1F_EENS_8epilogue10collective18CollectiveEpilogueINS1I_23Sm100TmaWarpSpecializedILi1ELi1ELi32ELb0ELb0EEEJSH_NS5_IJNSW_ISF_SB_EES1N_EEESI_SJ_SI_SJ_NS1I_6fusion15FusionCallbacksIS1M_NS1P_17LinearCombinationISI_fSI_fLNS_15FloatRoundStyleE2EEESH_S1O_JEEENS4_5SM1004TMEM4LOAD26SM100_TMEM_LOAD_16dp32b32xES1G_NS15_INS16_ILi2ELi4ELi3EEES19_NSW_INS5_IJS1A_SF_EEENS5_IJSF_SB_EEEEEEENS4_39AutoVectorizingCopyWithAssumedAlignmentILi128EEENS4_14SM90_TMA_STOREES23_S25_S25_EEEvvEEEEvNT_6ParamsE --------------------------
	.section	.text._ZN7cutlass13device_kernelINS_4gemm6kernel13GemmUniversalIN4cute5tupleIJiiiiEEENS1_10collective13CollectiveMmaINS1_35MainloopSm100TmaUmmaWarpSpecializedILi5ELi2ELi4ENS5_IJNS4_1CILi1EEENSA_ILi2EEESB_EEEEENS5_IJNSA_ILi64EEESF_NSA_ILi128EEEEEENS_12float_e4m3_tENS5_IJlSB_lEEESI_SJ_NS4_8TiledMMAINS4_8MMA_AtomIJNS4_10MMA_TraitsINS4_19SM100_MMA_F8F6F4_SSEJSI_SI_fSF_SF_NS4_17integral_constantINS4_4UMMA5MajorELSQ_0EEESR_NSO_INSP_7ScaleInELSS_0EEEST_EEEEEENS4_6LayoutINS5_IJSB_SB_SB_EEENS5_IJNSA_ILi0EEESY_SY_EEEEENS5_IJNS4_10UnderscoreES11_S11_EEEEENS4_23SM90_TMA_LOAD_MULTICASTENS4_14ComposedLayoutINS4_7SwizzleILi3ELi4ELi3EEENS4_18smem_ptr_flag_bitsILi8EEENSW_INS5_IJNSA_ILi8EEESG_EEENS5_IJSG_SB_EEEEEEEvNS4_8identityENS4_13SM90_TMA_LOADES1E_vS1F_EENS_8epilogue10collective18CollectiveEpilogueINS1I_23Sm100TmaWarpSpecializedILi1ELi1ELi32ELb0ELb0EEEJSH_NS5_IJNSW_ISF_SB_EES1N_EEESI_SJ_SI_SJ_NS1I_6fusion15FusionCallbacksIS1M_NS1P_17LinearCombinationISI_fSI_fLNS_15FloatRoundStyleE2EEESH_S1O_JEEENS4_5SM1004TMEM4LOAD26SM100_TMEM_LOAD_16dp32b32xES1G_NS15_INS16_ILi2ELi4ELi3EEES19_NSW_INS5_IJS1A_SF_EEENS5_IJSF_SB_EEEEEEENS4_39AutoVectorizingCopyWithAssumedAlignmentILi128EEENS4_14SM90_TMA_STOREES23_S25_S25_EEEvvEEEEvNT_6ParamsE,"ax",@progbits
	.align	128
.text._ZN7cutlass13device_kernelINS_4gemm6kernel13GemmUniversalIN4cute5tupleIJiiiiEEENS1_10collective13CollectiveMmaINS1_35MainloopSm100TmaUmmaWarpSpecializedILi5ELi2ELi4ENS5_IJNS4_1CILi1EEENSA_ILi2EEESB_EEEEENS5_IJNSA_ILi64EEESF_NSA_ILi128EEEEEENS_12float_e4m3_tENS5_IJlSB_lEEESI_SJ_NS4_8TiledMMAINS4_8MMA_AtomIJNS4_10MMA_TraitsINS4_19SM100_MMA_F8F6F4_SSEJSI_SI_fSF_SF_NS4_17integral_constantINS4_4UMMA5MajorELSQ_0EEESR_NSO_INSP_7ScaleInELSS_0EEEST_EEEEEENS4_6LayoutINS5_IJSB_SB_SB_EEENS5_IJNSA_ILi0EEESY_SY_EEEEENS5_IJNS4_10UnderscoreES11_S11_EEEEENS4_23SM90_TMA_LOAD_MULTICASTENS4_14ComposedLayoutINS4_7SwizzleILi3ELi4ELi3EEENS4_18smem_ptr_flag_bitsILi8EEENSW_INS5_IJNSA_ILi8EEESG_EEENS5_IJSG_SB_EEEEEEEvNS4_8identityENS4_13SM90_TMA_LOADES1E_vS1F_EENS_8epilogue10collective18CollectiveEpilogueINS1I_23Sm100TmaWarpSpecializedILi1ELi1ELi32ELb0ELb0EEEJSH_NS5_IJNSW_ISF_SB_EES1N_EEESI_SJ_SI_SJ_NS1I_6fusion15FusionCallbacksIS1M_NS1P_17LinearCombinationISI_fSI_fLNS_15FloatRoundStyleE2EEESH_S1O_JEEENS4_5SM1004TMEM4LOAD26SM100_TMEM_LOAD_16dp32b32xES1G_NS15_INS16_ILi2ELi4ELi3EEES19_NSW_INS5_IJS1A_SF_EEENS5_IJSF_SB_EEEEEEENS4_39AutoVectorizingCopyWithAssumedAlignmentILi128EEENS4_14SM90_TMA_STOREES23_S25_S25_EEEvvEEEEvNT_6ParamsE:
        .type           _ZN7cutlass13device_kernelINS_4gemm6kernel13GemmUniversalIN4cute5tupleIJiiiiEEENS1_10collective13CollectiveMmaINS1_35MainloopSm100TmaUmmaWarpSpecializedILi5ELi2ELi4ENS5_IJNS4_1CILi1EEENSA_ILi2EEESB_EEEEENS5_IJNSA_ILi64EEESF_NSA_ILi128EEEEEENS_12float_e4m3_tENS5_IJlSB_lEEESI_SJ_NS4_8TiledMMAINS4_8MMA_AtomIJNS4_10MMA_TraitsINS4_19SM100_MMA_F8F6F4_SSEJSI_SI_fSF_SF_NS4_17integral_constantINS4_4UMMA5MajorELSQ_0EEESR_NSO_INSP_7ScaleInELSS_0EEEST_EEEEEENS4_6LayoutINS5_IJSB_SB_SB_EEENS5_IJNSA_ILi0EEESY_SY_EEEEENS5_IJNS4_10UnderscoreES11_S11_EEEEENS4_23SM90_TMA_LOAD_MULTICASTENS4_14ComposedLayoutINS4_7SwizzleILi3ELi4ELi3EEENS4_18smem_ptr_flag_bitsILi8EEENSW_INS5_IJNSA_ILi8EEESG_EEENS5_IJSG_SB_EEEEEEEvNS4_8identityENS4_13SM90_TMA_LOADES1E_vS1F_EENS_8epilogue10collective18CollectiveEpilogueINS1I_23Sm100TmaWarpSpecializedILi1ELi1ELi32ELb0ELb0EEEJSH_NS5_IJNSW_ISF_SB_EES1N_EEESI_SJ_SI_SJ_NS1I_6fusion15FusionCallbacksIS1M_NS1P_17LinearCombinationISI_fSI_fLNS_15FloatRoundStyleE2EEESH_S1O_JEEENS4_5SM1004TMEM4LOAD26SM100_TMEM_LOAD_16dp32b32xES1G_NS15_INS16_ILi2ELi4ELi3EEES19_NSW_INS5_IJS1A_SF_EEENS5_IJSF_SB_EEEEEEENS4_39AutoVectorizingCopyWithAssumedAlignmentILi128EEENS4_14SM90_TMA_STOREES23_S25_S25_EEEvvEEEEvNT_6ParamsE,@function
        .size           _ZN7cutlass13device_kernelINS_4gemm6kernel13GemmUniversalIN4cute5tupleIJiiiiEEENS1_10collective13CollectiveMmaINS1_35MainloopSm100TmaUmmaWarpSpecializedILi5ELi2ELi4ENS5_IJNS4_1CILi1EEENSA_ILi2EEESB_EEEEENS5_IJNSA_ILi64EEESF_NSA_ILi128EEEEEENS_12float_e4m3_tENS5_IJlSB_lEEESI_SJ_NS4_8TiledMMAINS4_8MMA_AtomIJNS4_10MMA_TraitsINS4_19SM100_MMA_F8F6F4_SSEJSI_SI_fSF_SF_NS4_17integral_constantINS4_4UMMA5MajorELSQ_0EEESR_NSO_INSP_7ScaleInELSS_0EEEST_EEEEEENS4_6LayoutINS5_IJSB_SB_SB_EEENS5_IJNSA_ILi0EEESY_SY_EEEEENS5_IJNS4_10UnderscoreES11_S11_EEEEENS4_23SM90_TMA_LOAD_MULTICASTENS4_14ComposedLayoutINS4_7SwizzleILi3ELi4ELi3EEENS4_18smem_ptr_flag_bitsILi8EEENSW_INS5_IJNSA_ILi8EEESG_EEENS5_IJSG_SB_EEEEEEEvNS4_8identityENS4_13SM90_TMA_LOADES1E_vS1F_EENS_8epilogue10collective18CollectiveEpilogueINS1I_23Sm100TmaWarpSpecializedILi1ELi1ELi32ELb0ELb0EEEJSH_NS5_IJNSW_ISF_SB_EES1N_EEESI_SJ_SI_SJ_NS1I_6fusion15FusionCallbacksIS1M_NS1P_17LinearCombinationISI_fSI_fLNS_15FloatRoundStyleE2EEESH_S1O_JEEENS4_5SM1004TMEM4LOAD26SM100_TMEM_LOAD_16dp32b32xES1G_NS15_INS16_ILi2ELi4ELi3EEES19_NSW_INS5_IJS1A_SF_EEENS5_IJSF_SB_EEEEEEENS4_39AutoVectorizingCopyWithAssumedAlignmentILi128EEENS4_14SM90_TMA_STOREES23_S25_S25_EEEvvEEEEvNT_6ParamsE,(.L_x_138 - _ZN7cutlass13device_kernelINS_4gemm6kernel13GemmUniversalIN4cute5tupleIJiiiiEEENS1_10collective13CollectiveMmaINS1_35MainloopSm100TmaUmmaWarpSpecializedILi5ELi2ELi4ENS5_IJNS4_1CILi1EEENSA_ILi2EEESB_EEEEENS5_IJNSA_ILi64EEESF_NSA_ILi128EEEEEENS_12float_e4m3_tENS5_IJlSB_lEEESI_SJ_NS4_8TiledMMAINS4_8MMA_AtomIJNS4_10MMA_TraitsINS4_19SM100_MMA_F8F6F4_SSEJSI_SI_fSF_SF_NS4_17integral_constantINS4_4UMMA5MajorELSQ_0EEESR_NSO_INSP_7ScaleInELSS_0EEEST_EEEEEENS4_6LayoutINS5_IJSB_SB_SB_EEENS5_IJNSA_ILi0EEESY_SY_EEEEENS5_IJNS4_10UnderscoreES11_S11_EEEEENS4_23SM90_TMA_LOAD_MULTICASTENS4_14ComposedLayoutINS4_7SwizzleILi3ELi4ELi3EEENS4_18smem_ptr_flag_bitsILi8EEENSW_INS5_IJNSA_ILi8EEESG_EEENS5_IJSG_SB_EEEEEEEvNS4_8identityENS4_13SM90_TMA_LOADES1E_vS1F_EENS_8epilogue10collective18CollectiveEpilogueINS1I_23Sm100TmaWarpSpecializedILi1ELi1ELi32ELb0ELb0EEEJSH_NS5_IJNSW_ISF_SB_EES1N_EEESI_SJ_SI_SJ_NS1I_6fusion15FusionCallbacksIS1M_NS1P_17LinearCombinationISI_fSI_fLNS_15FloatRoundStyleE2EEESH_S1O_JEEENS4_5SM1004TMEM4LOAD26SM100_TMEM_LOAD_16dp32b32xES1G_NS15_INS16_ILi2ELi4ELi3EEES19_NSW_INS5_IJS1A_SF_EEENS5_IJSF_SB_EEEEEEENS4_39AutoVectorizingCopyWithAssumedAlignmentILi128EEENS4_14SM90_TMA_STOREES23_S25_S25_EEEvvEEEEvNT_6ParamsE)
        .other          _ZN7cutlass13device_kernelINS_4gemm6kernel13GemmUniversalIN4cute5tupleIJiiiiEEENS1_10collective13CollectiveMmaINS1_35MainloopSm100TmaUmmaWarpSpecializedILi5ELi2ELi4ENS5_IJNS4_1CILi1EEENSA_ILi2EEESB_EEEEENS5_IJNSA_ILi64EEESF_NSA_ILi128EEEEEENS_12float_e4m3_tENS5_IJlSB_lEEESI_SJ_NS4_8TiledMMAINS4_8MMA_AtomIJNS4_10MMA_TraitsINS4_19SM100_MMA_F8F6F4_SSEJSI_SI_fSF_SF_NS4_17integral_constantINS4_4UMMA5MajorELSQ_0EEESR_NSO_INSP_7ScaleInELSS_0EEEST_EEEEEENS4_6LayoutINS5_IJSB_SB_SB_EEENS5_IJNSA_ILi0EEESY_SY_EEEEENS5_IJNS4_10UnderscoreES11_S11_EEEEENS4_23SM90_TMA_LOAD_MULTICASTENS4_14ComposedLayoutINS4_7SwizzleILi3ELi4ELi3EEENS4_18smem_ptr_flag_bitsILi8EEENSW_INS5_IJNSA_ILi8EEESG_EEENS5_IJSG_SB_EEEEEEEvNS4_8identityENS4_13SM90_TMA_LOADES1E_vS1F_EENS_8epilogue10collective18CollectiveEpilogueINS1I_23Sm100TmaWarpSpecializedILi1ELi1ELi32ELb0ELb0EEEJSH_NS5_IJNSW_ISF_SB_EES1N_EEESI_SJ_SI_SJ_NS1I_6fusion15FusionCallbacksIS1M_NS1P_17LinearCombinationISI_fSI_fLNS_15FloatRoundStyleE2EEESH_S1O_JEEENS4_5SM1004TMEM4LOAD26SM100_TMEM_LOAD_16dp32b32xES1G_NS15_INS16_ILi2ELi4ELi3EEES19_NSW_INS5_IJS1A_SF_EEENS5_IJSF_SB_EEEEEEENS4_39AutoVectorizingCopyWithAssumedAlignmentILi128EEENS4_14SM90_TMA_STOREES23_S25_S25_EEEvvEEEEvNT_6ParamsE,@"STO_CUDA_ENTRY STV_DEFAULT"
_ZN7cutlass13device_kernelINS_4gemm6kernel13GemmUniversalIN4cute5tupleIJiiiiEEENS1_10collective13CollectiveMmaINS1_35MainloopSm100TmaUmmaWarpSpecializedILi5ELi2ELi4ENS5_IJNS4_1CILi1EEENSA_ILi2EEESB_EEEEENS5_IJNSA_ILi64EEESF_NSA_ILi128EEEEEENS_12float_e4m3_tENS5_IJlSB_lEEESI_SJ_NS4_8TiledMMAINS4_8MMA_AtomIJNS4_10MMA_TraitsINS4_19SM100_MMA_F8F6F4_SSEJSI_SI_fSF_SF_NS4_17integral_constantINS4_4UMMA5MajorELSQ_0EEESR_NSO_INSP_7ScaleInELSS_0EEEST_EEEEEENS4_6LayoutINS5_IJSB_SB_SB_EEENS5_IJNSA_ILi0EEESY_SY_EEEEENS5_IJNS4_10UnderscoreES11_S11_EEEEENS4_23SM90_TMA_LOAD_MULTICASTENS4_14ComposedLayoutINS4_7SwizzleILi3ELi4ELi3EEENS4_18smem_ptr_flag_bitsILi8EEENSW_INS5_IJNSA_ILi8EEESG_EEENS5_IJSG_SB_EEEEEEEvNS4_8identityENS4_13SM90_TMA_LOADES1E_vS1F_EENS_8epilogue10collective18CollectiveEpilogueINS1I_23Sm100TmaWarpSpecializedILi1ELi1ELi32ELb0ELb0EEEJSH_NS5_IJNSW_ISF_SB_EES1N_EEESI_SJ_SI_SJ_NS1I_6fusion15FusionCallbacksIS1M_NS1P_17LinearCombinationISI_fSI_fLNS_15FloatRoundStyleE2EEESH_S1O_JEEENS4_5SM1004TMEM4LOAD26SM100_TMEM_LOAD_16dp32b32xES1G_NS15_INS16_ILi2ELi4ELi3EEES19_NSW_INS5_IJS1A_SF_EEENS5_IJSF_SB_EEEEEEENS4_39AutoVectorizingCopyWithAssumedAlignmentILi128EEENS4_14SM90_TMA_STOREES23_S25_S25_EEEvvEEEEvNT_6ParamsE:
[----:B------:R-:W1:Y:S01]  /*0000*/  LDC R1, c[0x0][0x37c] ;  /* 0x0000df00ff017b82 */ /* 0x000e620000000800 */
[----:B------:R-:W2:Y:S01]  /*0010*/  S2R R76, SR_TID.X ;  /* 0x00000000004c7919 */ /* 0x000ea20000002100 */
[----:B------:R-:W3:Y:S01]  /*0020*/  LDCU.64 UR8, c[0x0][0x890] ;  /* 0x00011200ff0877ac */ /* 0x000ee20008000a00 */
[----:B------:R-:W-:Y:S02]  /*0030*/  PRMT R79, RZ, 0x7610, R79 ;  /* 0x00007610ff4f7816 */ /* 0x000fe4000000004f */
[----:B------:R-:W-:Y:S01]  /*0040*/  ELECT P3, URZ, PT ;  /* 0x0000000000ff782f */ /* 0x000fe20003860000 */
[----:B---3--:R-:W-:-:S04]  /*0050*/  UISETP.NE.U32.AND UP0, UPT, UR8, URZ, UPT ;  /* 0x000000ff0800728c */ /* 0x008fc8000bf05070 */
[----:B------:R-:W-:Y:S01]  /*0060*/  UISETP.NE.AND.EX UP0, UPT, UR9, URZ, UPT, UP0 ;  /* 0x000000ff0900728c */ /* 0x000fe2000bf05300 */
[----:B--2---:R-:W-:-:S05]  /*0070*/  SHF.R.U32.HI R80, RZ, 0x5, R76 ;  /* 0x00000005ff507819 */ /* 0x004fca000001164c */
[----:B------:R-:W2:Y:S02]  /*0080*/  SHFL.IDX PT, R0, R80, RZ, 0x1f ;  /* 0x00001fff50007589 */ /* 0x000ea400000e0000 */
[----:B--2---:R-:W-:Y:S01]  /*0090*/  R2UR UR22, R0 ;  /* 0x00000000001672ca */ /* 0x004fe200000e0000 */
[----:B-1----:R-:W-:-:S14]  /*00a0*/  BRA.U UP0, `(.L_x_0) ;  /* 0x0000000100307547 */ /* 0x002fdc000b800000 */
[----:B------:R-:W1:Y:S02]  /*00b0*/  LDCU.64 UR4, c[0x0][0x888] ;  /* 0x00011100ff0477ac */ /* 0x000e640008000a00 */
[----:B-1----:R-:W-:-:S04]  /*00c0*/  UISETP.NE.U32.AND UP0, UPT, UR4, URZ, UPT ;  /* 0x000000ff0400728c */ /* 0x002fc8000bf05070 */
[----:B------:R-:W-:-:S09]  /*00d0*/  UISETP.NE.AND.EX UP0, UPT, UR5, URZ, UPT, UP0 ;  /* 0x000000ff0500728c */ /* 0x000fd2000bf05300 */
[----:B------:R-:W-:Y:S05]  /*00e0*/  BRA.U !UP0, `(.L_x_1) ;  /* 0x0000000108147547 */ /* 0x000fea000b800000 */
[----:B------:R-:W1:Y:S01]  /*00f0*/  LDC.64 R2, c[0x0][0x888] ;  /* 0x00022200ff027b82 */ /* 0x000e620000000a00 */
[----:B------:R-:W1:Y:S02]  /*0100*/  LDCU.64 UR4, c[0x0][0x358] ;  /* 0x00006b00ff0477ac */ /* 0x000e640008000a00 */
[----:B-1----:R1:W5:Y:S01]  /*0110*/  LDG.E R39, desc[UR4][R2.64] ;  /* 0x0000000402277981 */ /* 0x002362000c1e1900 */
[----:B------:R-:W-:Y:S01]  /*0120*/  HFMA2 R79, -RZ, RZ, 0, 5.9604644775390625e-08 ;  /* 0x00000001ff4f7431 */ /* 0x000fe200000001ff */
[----:B------:R-:W-:Y:S05]  /*0130*/  BRA `(.L_x_0) ;  /* 0x00000000000c7947 */ /* 0x000fea0003800000 */
.L_x_1:
[----:B------:R-:W1:Y:S01]  /*0140*/  LDCU UR4, c[0x0][0x880] ;  /* 0x00011000ff0477ac */ /* 0x000e620008000800 */
[----:B------:R-:W-:Y:S01]  /*0150*/  HFMA2 R79, -RZ, RZ, 0, 5.9604644775390625e-08 ;  /* 0x00000001ff4f7431 */ /* 0x000fe200000001ff */
[----:B-1----:R-:W-:-:S07]  /*0160*/  MOV R39, UR4 ;  /* 0x0000000400277c02 */ /* 0x002fce0008000f00 */
.L_x_0:
[----:B------:R-:W2:Y:S02]  /*0170*/  LDCU.64 UR4, c[0x0][0x8b0] ;  /* 0x00011600ff0477ac */ /* 0x000ea40008000a00 */
[----:B--2---:R-:W-:-:S04]  /*0180*/  UISETP.NE.U32.AND UP0, UPT, UR4, URZ, UPT ;  /* 0x000000ff0400728c */ /* 0x004fc8000bf05070 */
[----:B------:R-:W-:-:S09]  /*0190*/  UISETP.NE.AND.EX UP0, UPT, UR5, URZ, UPT, UP0 ;  /* 0x000000ff0500728c */ /* 0x000fd2000bf05300 */
[----:B------:R-:W-:Y:S05]  /*01a0*/  BRA.U UP0, `(.L_x_2) ;  /* 0x0000000100287547 */ /* 0x000fea000b800000 */
[----:B------:R-:W2:Y:S02]  /*01b0*/  LDCU.64 UR4, c[0x0][0x8a8] ;  /* 0x00011500ff0477ac */ /* 0x000ea40008000a00 */
[----:B--2---:R-:W-:-:S04]  /*01c0*/  UISETP.NE.U32.AND UP0, UPT, UR4, URZ, UPT ;  /* 0x000000ff0400728c */ /* 0x004fc8000bf05070 */
[----:B------:R-:W-:-:S09]  /*01d0*/  UISETP.NE.AND.EX UP0, UPT, UR5, URZ, UPT, UP0 ;  /* 0x000000ff0500728c */ /* 0x000fd2000bf05300 */
[----:B------:R-:W-:Y:S05]  /*01e0*/  BRA.U !UP0, `(.L_x_3) ;  /* 0x0000000108107547 */ /* 0x000fea000b800000 */
[----:B-1----:R-:W1:Y:S01]  /*01f0*/  LDC.64 R2, c[0x0][0x8a8] ;  /* 0x00022a00ff027b82 */ /* 0x002e620000000a00 */
[----:B------:R-:W1:Y:S02]  /*0200*/  LDCU.64 UR4, c[0x0][0x358] ;  /* 0x00006b00ff0477ac */ /* 0x000e640008000a00 */
[----:B-1----:R2:W5:Y:S01]  /*0210*/  LDG.E R38, desc[UR4][R2.64] ;  /* 0x0000000402267981 */ /* 0x002562000c1e1900 */
[----:B------:R-:W-:Y:S05]  /*0220*/  BRA `(.L_x_2) ;  /* 0x0000000000087947 */ /* 0x000fea0003800000 */
.L_x_3:
[----:B------:R-:W2:Y:S02]  /*0230*/  LDCU UR4, c[0x0][0x8a0] ;  /* 0x00011400ff0477ac */ /* 0x000ea40008000800 */
[----:B--2---:R-:W-:Y:S02]  /*0240*/  MOV R38, UR4 ;  /* 0x0000000400267c02 */ /* 0x004fe40008000f00 */
.L_x_2:
[----:B------:R-:W-:Y:S01]  /*0250*/  IMAD.U32 R0, RZ, RZ, UR22 ;  /* 0x00000016ff007e24 */ /* 0x000fe2000f8e00ff */
[----:B------:R-:W-:Y:S04]  /*0260*/  BSSY.RECONVERGENT B0, `(.L_x_4) ;  /* 0x000000c000007945 */ /* 0x000fe80003800200 */
[C---:B------:R-:W-:Y:S02]  /*0270*/  ISETP.NE.OR P1, PT, R0.reuse, 0x1, !P3 ;  /* 0x000000010000780c */ /* 0x040fe40005f25670 */
[----:B------:R-:W-:-:S11]  /*0280*/  ISETP.NE.OR P0, PT, R0, 0x3, !P3 ;  /* 0x000000030000780c */ /* 0x000fd60005f05670 */
[----:B------:R-:W-:Y:S05]  /*0290*/  @P1 BRA `(.L_x_5) ;  /* 0x0000000000201947 */ /* 0x000fea0003800000 */
[----:B------:R-:W3:Y:S02]  /*02a0*/  LDCU.64 UR4, c[0x0][0x348] ;  /* 0x00006900ff0477ac */ /* 0x000ee40008000a00 */
[----:B---3--:R-:W-:Y:S02]  /*02b0*/  UIADD3 UR6, UP1, UPT, UR4, 0x80, URZ ;  /* 0x0000008004067890 */ /* 0x008fe4000ff3e0ff */
[----:B------:R-:W-:Y:S02]  /*02c0*/  UIADD3 UR4, UP0, UPT, UR4, 0x180, URZ ;  /* 0x0000018004047890 */ /* 0x000fe4000ff1e0ff */
[----:B------:R-:W-:Y:S02]  /*02d0*/  UIADD3.X UR7, UPT, UPT, URZ, UR5, URZ, UP1, !UPT ;  /* 0x00000005ff077290 */ /* 0x000fe40008ffe4ff */
[----:B------:R-:W-:-:S07]  /*02e0*/  UIADD3.X UR5, UPT, UPT, URZ, UR5, URZ, UP0, !UPT ;  /* 0x00000005ff057290 */ /* 0x000fce00087fe4ff */
[----:B------:R3:W-:Y:S02]  /*02f0*/  UTMACCTL.PF [UR6] ;  /* 0x00000000060079b9 */ /* 0x0007e40008040000 */
[----:B------:R3:W-:Y:S02]  /*0300*/  UTMACCTL.PF [UR4] ;  /* 0x00000000040079b9 */ /* 0x0007e40008040000 */
[----:B---3--:R-:W-:Y:S01]  /*0310*/  NOP ;  /* 0x0000000000007918 */ /* 0x008fe20000000000 */
.L_x_5:
[----:B------:R-:W-:Y:S05]  /*0320*/  BSYNC.RECONVERGENT B0 ;  /* 0x0000000000007941 */ /* 0x000fea0003800200 */
.L_x_4:
[----:B------:R-:W-:Y:S04]  /*0330*/  BSSY.RECONVERGENT B0, `(.L_x_6) ;  /* 0x000000a000007945 */ /* 0x000fe80003800200 */
        /* <DEDUP_REMOVED lines=9> */
.L_x_7:
[----:B------:R-:W-:Y:S05]  /*03d0*/  BSYNC.RECONVERGENT B0 ;  /* 0x0000000000007941 */ /* 0x000fea0003800200 */
.L_x_6:
[----:B------:R-:W3:Y:S01]  /*03e0*/  LDCU.64 UR4, c[0x0][0x888] ;  /* 0x00011100ff0477ac */ /* 0x000ee20008000a00 */
[----:B------:R-:W-:Y:S02]  /*03f0*/  UISETP.EQ.U32.AND UP1, UPT, UR8, URZ, UPT ;  /* 0x000000ff0800728c */ /* 0x000fe4000bf22070 */
[----:B------:R-:W-:Y:S02]  /*0400*/  UPLOP3.LUT UP3, UPT, UPT, UPT, UPT, 0x80, 0x8 ;  /* 0x000000000008789c */ /* 0x000fe40003f6f070 */
[----:B---3--:R-:W-:-:S04]  /*0410*/  UISETP.NE.U32.AND UP0, UPT, UR4, URZ, UPT ;  /* 0x000000ff0400728c */ /* 0x008fc8000bf05070 */
[----:B------:R-:W-:-:S04]  /*0420*/  UISETP.NE.AND.EX UP0, UPT, UR5, URZ, UPT, UP0 ;  /* 0x000000ff0500728c */ /* 0x000fc8000bf05300 */
[----:B------:R-:W-:-:S04]  /*0430*/  UISETP.EQ.OR.EX UP2, UPT, UR9, URZ, !UP0, UP1 ;  /* 0x000000ff0900728c */ /* 0x000fc8000c742710 */
[----:B------:R-:W-:-:S05]  /*0440*/  UP2UR UR61, UPR, URZ, 0x4 ;  /* 0x00000004ff3d7883 */ /* 0x000fca0008000000 */
[----:B------:R-:W-:Y:S07]  /*0450*/  BRA.U !UP2, `(.L_x_8) ;  /* 0x000000010a207547 */ /* 0x000fee000b800000 */
[----:B------:R-:W-:Y:S01]  /*0460*/  UISETP.NE.U32.AND UP1, UPT, UR8, URZ, UPT ;  /* 0x000000ff0800728c */ /* 0x000fe2000bf25070 */
[----:B-----5:R-:W-:Y:S01]  /*0470*/  FSETP.NEU.AND P0, PT, R39, RZ, PT ;  /* 0x000000ff2700720b */ /* 0x020fe20003f0d000 */
[----:B------:R-:W-:Y:S02]  /*0480*/  USEL UR4, URZ, 0xffffffff, UP0 ;  /* 0xffffffffff047887 */ /* 0x000fe40008000000 */
[----:B------:R-:W-:-:S10]  /*0490*/  UISETP.NE.AND.EX UP1, UPT, UR9, URZ, UPT, UP1 ;  /* 0x000000ff0900728c */ /* 0x000fd4000bf25310 */
[----:B------:R-:W-:Y:S01]  /*04a0*/  VOTEU.ANY UP0, P0 ;  /* 0x0000000000ff7886 */ /* 0x000fe20000000100 */
[----:B------:R-:W-:-:S04]  /*04b0*/  @!UP1 USEL UR4, URZ, 0xffffffff, UP0 ;  /* 0xffffffffff049887 */ /* 0x000fc80008000000 */
[----:B------:R-:W-:-:S04]  /*04c0*/  ULOP3.LUT UR4, UR4, 0x1, URZ, 0xc0, !UPT ;  /* 0x0000000104047892 */ /* 0x000fc8000f8ec0ff */
[----:B------:R-:W-:-:S11]  /*04d0*/  UISETP.NE.U32.AND UP3, UPT, UR4, 0x1, UPT ;  /* 0x000000010400788c */ /* 0x000fd6000bf65070 */
.L_x_8:
[----:B-12---:R-:W1:Y:S01]  /*04e0*/  SHFL.IDX PT, R2, R80, RZ, 0x1f ;  /* 0x00001fff50027589 */ /* 0x006e6200000e0000 */
[----:B------:R-:W-:-:S04]  /*04f0*/  UISETP.NE.AND UP0, UPT, UR22, 0x2, UPT ;  /* 0x000000021600788c */ /* 0x000fc8000bf05270 */
[----:B------:R-:W-:Y:S01]  /*0500*/  USEL UR34, URZ, 0x1, UP0 ;  /* 0x00000001ff227887 */ /* 0x000fe20008000000 */
[----:B-1----:R-:W-:-:S13]  /*0510*/  ISETP.NE.AND P0, PT, R2, RZ, PT ;  /* 0x000000ff0200720c */ /* 0x002fda0003f05270 */
[----:B------:R-:W-:Y:S05]  /*0520*/  @P0 BRA `(.L_x_9) ;  /* 0x0000000000600947 */ /* 0x000fea0003800000 */
[----:B------:R-:W1:Y:S01]  /*0530*/  S2UR UR4, SR_CgaCtaId ;  /* 0x00000000000479c3 */ /* 0x000e620000008800 */
[----:B------:R-:W-:Y:S01]  /*0540*/  UMOV UR5, 0x400 ;  /* 0x0000040000057882 */ /* 0x000fe20000000000 */
[----:B------:R-:W-:Y:S01]  /*0550*/  UMOV UR8, 0x1 ;  /* 0x0000000100087882 */ /* 0x000fe20000000000 */
[----:B------:R-:W-:Y:S01]  /*0560*/  UMOV UR6, 0x2 ;  /* 0x0000000200067882 */ /* 0x000fe20000000000 */
[----:B------:R-:W-:-:S04]  /*0570*/  UIADD3 UR8, UPT, UPT, -UR8, 0x100000, URZ ;  /* 0x0010000008087890 */ /* 0x000fc8000fffe1ff */
[----:B------:R-:W-:Y:S02]  /*0580*/  USHF.L.U32 UR9, UR8, 0xb, URZ ;  /* 0x0000000b08097899 */ /* 0x000fe400080006ff */
[----:B------:R-:W-:Y:S02]  /*0590*/  USHF.L.U32 UR8, UR8, 0x1, URZ ;  /* 0x0000000108087899 */ /* 0x000fe400080006ff */
[----:B------:R-:W-:-:S04]  /*05a0*/  UIADD3 UR6, UPT, UPT, -UR6, 0x100000, URZ ;  /* 0x0010000006067890 */ /* 0x000fc8000fffe1ff */
[----:B------:R-:W-:Y:S02]  /*05b0*/  USHF.L.U32 UR7, UR6, 0xb, URZ ;  /* 0x0000000b06077899 */ /* 0x000fe400080006ff */
[----:B------:R-:W-:Y:S01]  /*05c0*/  USHF.L.U32 UR6, UR6, 0x1, URZ ;  /* 0x0000000106067899 */ /* 0x000fe200080006ff */
[----:B------:R-:W-:Y:S01]  /*05d0*/  ELECT P0, URZ, PT ;  /* 0x0000000000ff782f */ /* 0x000fe20003800000 */
[----:B-1----:R-:W-:Y:S01]  /*05e0*/  ULEA UR4, UR4, UR5, 0x18 ;  /* 0x0000000504047291 */ /* 0x002fe2000f8ec0ff */
[----:B------:R-:W1:Y:S11]  /*05f0*/  FENCE.VIEW.ASYNC.S ;  /* 0x00000000000073c6 */ /* 0x000e760000000000 */
[----:B-1----:R1:W2:Y:S01]  /*0600*/  SYNCS.EXCH.64 URZ, [UR4], UR8 ;  /* 0x0000000804ff75b2 */ /* 0x0022a20008000100 */
[----:B------:R1:W3:Y:S01]  /*0610*/  SYNCS.EXCH.64 URZ, [UR4+0x28], UR6 ;  /* 0x0000280604ff75b2 */ /* 0x0002e20008000100 */
[----:B------:R1:W4:Y:S01]  /*0620*/  SYNCS.EXCH.64 URZ, [UR4+0x8], UR8 ;  /* 0x0000080804ff75b2 */ /* 0x0003220008000100 */
[----:B------:R1:W1:Y:S01]  /*0630*/  SYNCS.EXCH.64 URZ, [UR4+0x30], UR6 ;  /* 0x0000300604ff75b2 */ /* 0x0002620008000100 */
[----:B------:R1:W1:Y:S01]  /*0640*/  SYNCS.EXCH.64 URZ, [UR4+0x10], UR8 ;  /* 0x0000100804ff75b2 */ /* 0x0002620008000100 */
[----:B------:R1:W1:Y:S01]  /*0650*/  SYNCS.EXCH.64 URZ, [UR4+0x38], UR6 ;  /* 0x0000380604ff75b2 */ /* 0x0002620008000100 */
[----:B------:R1:W1:Y:S01]  /*0660*/  SYNCS.EXCH.64 URZ, [UR4+0x18], UR8 ;  /* 0x0000180804ff75b2 */ /* 0x0002620008000100 */
[----:B------:R1:W1:Y:S01]  /*0670*/  SYNCS.EXCH.64 URZ, [UR4+0x40], UR6 ;  /* 0x0000400604ff75b2 */ /* 0x0002620008000100 */
[----:B------:R1:W1:Y:S01]  /*0680*/  SYNCS.EXCH.64 URZ, [UR4+0x20], UR8 ;  /* 0x0000200804ff75b2 */ /* 0x0002620008000100 */
[----:B------:R1:W1:Y:S01]  /*0690*/  SYNCS.EXCH.64 URZ, [UR4+0x48], UR6 ;  /* 0x0000480604ff75b2 */ /* 0x0002620008000100 */
[----:B------:R-:W-:Y:S01]  /*06a0*/  NOP ;  /* 0x0000000000007918 */ /* 0x000fe20000000000 */
.L_x_9:
[----:B------:R-:W2:Y:S01]  /*06b0*/  SHFL.IDX PT, R2, R80, RZ, 0x1f ;  /* 0x00001fff50027589 */ /* 0x000ea200000e0000 */
[----:B------:R-:W-:Y:S01]  /*06c0*/  NOP ;  /* 0x0000000000007918 */ /* 0x000fe20000000000 */
[----:B--2---:R-:W-:-:S13]  /*06d0*/  ISETP.NE.AND P0, PT, R2, 0x1, PT ;  /* 0x000000010200780c */ /* 0x004fda0003f05270 */
[----:B------:R-:W-:Y:S05]  /*06e0*/  @P0 BRA `(.L_x_10) ;  /* 0x0000000000400947 */ /* 0x000fea0003800000 */
[----:B-1----:R-:W1:Y:S01]  /*06f0*/  S2UR UR4, SR_CgaCtaId ;  /* 0x00000000000479c3 */ /* 0x002e620000008800 */
        /* <DEDUP_REMOVED lines=12> */
[----:B-1----:R2:W1:Y:S01]  /*07c0*/  SYNCS.EXCH.64 URZ, [UR4+0x50], UR8 ;  /* 0x0000500804ff75b2 */ /* 0x0024620008000100 */
[----:B------:R2:W1:Y:S02]  /*07d0*/  SYNCS.EXCH.64 URZ, [UR4+0x58], UR6 ;  /* 0x0000580604ff75b2 */ /* 0x0004640008000100 */
[----:B--2---:R-:W-:Y:S01]  /*07e0*/  NOP ;  /* 0x0000000000007918 */ /* 0x004fe20000000000 */
.L_x_10:
[----:B------:R-:W2:Y:S01]  /*07f0*/  SHFL.IDX PT, R2, R80, RZ, 0x1f ;  /* 0x00001fff50027589 */ /* 0x000ea200000e0000 */
[----:B------:R-:W-:Y:S01]  /*0800*/  NOP ;  /* 0x0000000000007918 */ /* 0x000fe20000000000 */
[----:B--2---:R-:W-:-:S13]  /*0810*/  ISETP.NE.AND P0, PT, R2, 0x3, PT ;  /* 0x000000030200780c */ /* 0x004fda0003f05270 */
[----:B------:R-:W-:Y:S05]  /*0820*/  @P0 BRA `(.L_x_11) ;  /* 0x0000000000300947 */ /* 0x000fea0003800000 */
[----:B-1----:R-:W1:Y:S01]  /*0830*/  S2UR UR6, SR_CgaCtaId ;  /* 0x00000000000679c3 */ /* 0x002e620000008800 */
[----:B------:R-:W-:Y:S01]  /*0840*/  UMOV UR4, 0x400 ;  /* 0x0000040000047882 */ /* 0x000fe20000000000 */
[----:B------:R-:W-:Y:S01]  /*0850*/  UMOV UR5, 0x20 ;  /* 0x0000002000057882 */ /* 0x000fe20000000000 */
[----:B------:R-:W-:Y:S01]  /*0860*/  ELECT P0, URZ, PT ;  /* 0x0000000000ff782f */ /* 0x000fe20003800000 */
[----:B-1----:R-:W-:Y:S02]  /*0870*/  ULEA UR6, UR6, UR4, 0x18 ;  /* 0x0000000406067291 */ /* 0x002fe4000f8ec0ff */
[----:B------:R-:W-:-:S04]  /*0880*/  UIADD3 UR4, UPT, UPT, -UR5, 0x100000, URZ ;  /* 0x0010000005047890 */ /* 0x000fc8000fffe1ff */
[----:B------:R-:W-:Y:S02]  /*0890*/  USHF.L.U32 UR5, UR4, 0xb, URZ ;  /* 0x0000000b04057899 */ /* 0x000fe400080006ff */
[----:B------:R-:W-:Y:S01]  /*08a0*/  USHF.L.U32 UR4, UR4, 0x1, URZ ;  /* 0x0000000104047899 */ /* 0x000fe200080006ff */
[----:B------:R-:W1:Y:S11]  /*08b0*/  FENCE.VIEW.ASYNC.S ;  /* 0x00000000000073c6 */ /* 0x000e760000000000 */
[----:B-1----:R2:W1:Y:S01]  /*08c0*/  SYNCS.EXCH.64 URZ, [UR6+0x60], UR4 ;  /* 0x0000600406ff75b2 */ /* 0x0024620008000100 */
[----:B------:R2:W1:Y:S02]  /*08d0*/  SYNCS.EXCH.64 URZ, [UR6+0x68], UR4 ;  /* 0x0000680406ff75b2 */ /* 0x0004640008000100 */
[----:B--2---:R-:W-:Y:S01]  /*08e0*/  NOP ;  /* 0x0000000000007918 */ /* 0x004fe20000000000 */
.L_x_11:
[----:B------:R-:W2:Y:S01]  /*08f0*/  SHFL.IDX PT, R2, R80, RZ, 0x1f ;  /* 0x00001fff50027589 */ /* 0x000ea200000e0000 */
[----:B------:R-:W-:Y:S01]  /*0900*/  NOP ;  /* 0x0000000000007918 */ /* 0x000fe20000000000 */
[----:B--2---:R-:W-:-:S13]  /*0910*/  ISETP.NE.AND P0, PT, R2, 0x4, PT ;  /* 0x000000040200780c */ /* 0x004fda0003f05270 */
[----:B------:R-:W-:Y:S05]  /*0920*/  @P0 BRA `(.L_x_12) ;  /* 0x00000000004c0947 */ /* 0x000fea0003800000 */
[----:B-1----:R-:W1:Y:S01]  /*0930*/  S2UR UR6, SR_CgaCtaId ;  /* 0x00000000000679c3 */ /* 0x002e620000008800 */
[----:B------:R-:W-:Y:S01]  /*0940*/  UMOV UR4, 0x1e0 ;  /* 0x000001e000047882 */ /* 0x000fe20000000000 */
[----:B------:R-:W-:Y:S01]  /*0950*/  UMOV UR5, 0x400 ;  /* 0x0000040000057882 */ /* 0x000fe20000000000 */
[----:B------:R-:W-:Y:S01]  /*0960*/  USEL UR4, UR4, 0x1a0, UP3 ;  /* 0x000001a004047887 */ /* 0x000fe20009800000 */
[----:B------:R-:W-:Y:S01]  /*0970*/  UMOV UR8, 0x1 ;  /* 0x0000000100087882 */ /* 0x000fe20000000000 */
[----:B------:R-:W-:Y:S01]  /*0980*/  ELECT P0, URZ, PT ;  /* 0x0000000000ff782f */ /* 0x000fe20003800000 */
[----:B------:R-:W-:-:S04]  /*0990*/  UIADD3 UR8, UPT, UPT, -UR8, 0x100000, URZ ;  /* 0x0010000008087890 */ /* 0x000fc8000fffe1ff */
[----:B------:R-:W-:Y:S02]  /*09a0*/  USHF.L.U32 UR9, UR8, 0xb, URZ ;  /* 0x0000000b08097899 */ /* 0x000fe400080006ff */
[----:B------:R-:W-:Y:S02]  /*09b0*/  USHF.L.U32 UR8, UR8, 0x1, URZ ;  /* 0x0000000108087899 */ /* 0x000fe400080006ff */
[----:B-1----:R-:W-:Y:S02]  /*09c0*/  ULEA UR6, UR6, UR5, 0x18 ;  /* 0x0000000506067291 */ /* 0x002fe4000f8ec0ff */
[----:B------:R-:W-:-:S04]  /*09d0*/  UIADD3 UR4, UPT, UPT, -UR4, 0x100000, URZ ;  /* 0x0010000004047890 */ /* 0x000fc8000fffe1ff */
[----:B------:R-:W-:Y:S02]  /*09e0*/  USHF.L.U32 UR5, UR4, 0xb, URZ ;  /* 0x0000000b04057899 */ /* 0x000fe400080006ff */
[----:B------:R-:W-:Y:S01]  /*09f0*/  USHF.L.U32 UR4, UR4, 0x1, URZ ;  /* 0x0000000104047899 */ /* 0x000fe200080006ff */
[----:B------:R-:W1:Y:S03]  /*0a00*/  FENCE.VIEW.ASYNC.S ;  /* 0x00000000000073c6 */ /* 0x000e660000000000 */
[----:B-1----:R2:W1:Y:S08]  /*0a10*/  SYNCS.EXCH.64 URZ, [UR6+0x70], UR8 ;  /* 0x0000700806ff75b2 */ /* 0x0024700008000100 */
[----:B------:R2:W1:Y:S01]  /*0a20*/  SYNCS.EXCH.64 URZ, [UR6+0x80], UR4 ;  /* 0x0000800406ff75b2 */ /* 0x0004620008000100 */
[----:B------:R2:W1:Y:S01]  /*0a30*/  SYNCS.EXCH.64 URZ, [UR6+0x78], UR8 ;  /* 0x0000780806ff75b2 */ /* 0x0004620008000100 */
[----:B------:R2:W1:Y:S02]  /*0a40*/  SYNCS.EXCH.64 URZ, [UR6+0x88], UR4 ;  /* 0x0000880406ff75b2 */ /* 0x0004640008000100 */
[----:B--2---:R-:W-:Y:S01]  /*0a50*/  NOP ;  /* 0x0000000000007918 */ /* 0x004fe20000000000 */
.L_x_12:
        /* <DEDUP_REMOVED lines=18> */
[----:B------:R2:W1:Y:S01]  /*0b80*/  SYNCS.EXCH.64 URZ, [UR4+0xb0], UR6 ;  /* 0x0000b00604ff75b2 */ /* 0x0004620008000100 */
[----:B------:R2:W1:Y:S01]  /*0b90*/  SYNCS.EXCH.64 URZ, [UR4+0x98], UR8 ;  /* 0x0000980804ff75b2 */ /* 0x0004620008000100 */
[----:B------:R2:W1:Y:S01]  /*0ba0*/  SYNCS.EXCH.64 URZ, [UR4+0xb8], UR6 ;  /* 0x0000b80604ff75b2 */ /* 0x0004620008000100 */
[----:B------:R2:W1:Y:S01]  /*0bb0*/  SYNCS.EXCH.64 URZ, [UR4+0xa0], UR8 ;  /* 0x0000a00804ff75b2 */ /* 0x0004620008000100 */
[----:B------:R2:W1:Y:S01]  /*0bc0*/  SYNCS.EXCH.64 URZ, [UR4+0xc0], UR6 ;  /* 0x0000c00604ff75b2 */ /* 0x0004620008000100 */
[----:B------:R2:W1:Y:S01]  /*0bd0*/  SYNCS.EXCH.64 URZ, [UR4+0xa8], UR8 ;  /* 0x0000a80804ff75b2 */ /* 0x0004620008000100 */
[----:B------:R2:W1:Y:S02]  /*0be0*/  SYNCS.EXCH.64 URZ, [UR4+0xc8], UR6 ;  /* 0x0000c80604ff75b2 */ /* 0x0004640008000100 */
[----:B--2---:R-:W-:Y:S01]  /*0bf0*/  NOP ;  /* 0x0000000000007918 */ /* 0x004fe20000000000 */
.L_x_13:
[----:B------:R-:W2:Y:S01]  /*0c00*/  SHFL.IDX PT, R2, R80, RZ, 0x1f ;  /* 0x00001fff50027589 */ /* 0x000ea200000e0000 */
[----:B------:R-:W1:Y:S01]  /*0c10*/  S2UR UR48, SR_CgaCtaId ;  /* 0x00000000003079c3 */ /* 0x000e620000008800 */
[----:B------:R-:W-:Y:S01]  /*0c20*/  NOP ;  /* 0x0000000000007918 */ /* 0x000fe20000000000 */
[----:B--2---:R-:W-:-:S13]  /*0c30*/  ISETP.NE.AND P0, PT, R2, 0x3, PT ;  /* 0x000000030200780c */ /* 0x004fda0003f05270 */
[----:B-1----:R-:W-:Y:S05]  /*0c40*/  @P0 BRA `(.L_x_14) ;  /* 0x0000000000340947 */ /* 0x002fea0003800000 */
[----:B------:R-:W-:Y:S01]  /*0c50*/  UMOV UR4, 0x400 ;  /* 0x0000040000047882 */ /* 0x000fe20000000000 */
[----:B------:R-:W-:Y:S01]  /*0c60*/  UMOV UR6, 0x20 ;  /* 0x0000002000067882 */ /* 0x000fe20000000000 */
[----:B------:R-:W-:Y:S02]  /*0c70*/  ULEA UR4, UR48, UR4, 0x18 ;  /* 0x0000000430047291 */ /* 0x000fe4000f8ec0ff */
[----:B------:R-:W-:-:S04]  /*0c80*/  UIADD3 UR6, UPT, UPT, -UR6, 0x100000, URZ ;  /* 0x0010000006067890 */ /* 0x000fc8000fffe1ff */
[----:B------:R-:W-:Y:S02]  /*0c90*/  USHF.L.U32 UR7, UR6, 0xb, URZ ;  /* 0x0000000b06077899 */ /* 0x000fe400080006ff */
[----:B------:R-:W-:Y:S01]  /*0ca0*/  USHF.L.U32 UR6, UR6, 0x1, URZ ;  /* 0x0000000106067899 */ /* 0x000fe200080006ff */
[----:B------:R-:W-:Y:S01]  /*0cb0*/  ELECT P0, URZ, PT ;  /* 0x0000000000ff782f */ /* 0x000fe20003800000 */
[----:B------:R-:W1:Y:S10]  /*0cc0*/  FENCE.VIEW.ASYNC.S ;  /* 0x00000000000073c6 */ /* 0x000e740000000000 */
[----:B-1----:R1:W2:Y:S01]  /*0cd0*/  SYNCS.EXCH.64 URZ, [UR4+0xd0], UR6 ;  /* 0x0000d00604ff75b2 */ /* 0x0022a20008000100 */
[----:B------:R1:W1:Y:S01]  /*0ce0*/  SYNCS.EXCH.64 URZ, [UR4+0xe0], UR6 ;  /* 0x0000e00604ff75b2 */ /* 0x0002620008000100 */
[----:B------:R1:W1:Y:S01]  /*0cf0*/  SYNCS.EXCH.64 URZ, [UR4+0xd8], UR6 ;  /* 0x0000d80604ff75b2 */ /* 0x0002620008000100 */
[----:B------:R1:W1:Y:S01]  /*0d00*/  SYNCS.EXCH.64 URZ, [UR4+0xe8], UR6 ;  /* 0x0000e80604ff75b2 */ /* 0x0002620008000100 */
[----:B------:R-:W-:Y:S01]  /*0d10*/  NOP ;  /* 0x0000000000007918 */ /* 0x000fe20000000000 */
.L_x_14:
[----:B-1----:R-:W1:Y:S01]  /*0d20*/  LDCU UR4, c[0x0][0x36c] ;  /* 0x00006d80ff0477ac */ /* 0x002e620008000800 */
[----:B------:R-:W-:Y:S01]  /*0d30*/  ISETP.NE.OR P3, PT, R0, 0x2, !P3 ;  /* 0x000000020000780c */ /* 0x000fe20005f65670 */
[----:B------:R-:W-:Y:S01]  /*0d40*/  NOP ;  /* 0x0000000000007918 */ /* 0x000fe20000000000 */
[----:B------:R-:W-:Y:S01]  /*0d50*/  LOP3.LUT R0, R76, 0x1f, RZ, 0xc0, !PT ;  /* 0x0000001f4c007812 */ /* 0x000fe200078ec0ff */
[----:B------:R-:W-:Y:S02]  /*0d60*/  UISETP.NE.AND UP4, UPT, UR22, URZ, UPT ;  /* 0x000000ff1600728c */ /* 0x000fe4000bf85270 */
[----:B-1----:R-:W-:-:S09]  /*0d70*/  UISETP.EQ.U32.AND UP5, UPT, UR4, 0x1, UPT ;  /* 0x000000010400788c */ /* 0x002fd2000bfa2070 */
[----:B------:R-:W-:Y:S05]  /*0d80*/  BRA.U !UP5, `(.L_x_15) ;  /* 0x000000010d087547 */ /* 0x000fea000b800000 */
[----:B--234-:R-:W-:Y:S01]  /*0d90*/  UCGABAR_ARV ;  /* 0x00000000000079c7 */ /* 0x01cfe20008000000 */
[----:B------:R-:W-:Y:S05]  /*0da0*/  BRA `(.L_x_16) ;  /* 0x0000000000047947 */ /* 0x000fea0003800000 */
.L_x_15:
[----:B--234-:R-:W-:Y:S01]  /*0db0*/  NOP ;  /* 0x0000000000007918 */ /* 0x01cfe20000000000 */
.L_x_16:
[----:B------:R-:W1:Y:S01]  /*0dc0*/  S2UR UR7, SR_CTAID.X ;  /* 0x00000000000779c3 */ /* 0x000e620000002500 */
[----:B------:R-:W-:-:S05]  /*0dd0*/  CS2R.32 R3, SR_CgaSize ;  /* 0x0000000000037805 */ /* 0x000fca0000008a00 */
[----:B------:R-:W-:-:S05]  /*0de0*/  IMAD R3, R3, -0xa0, RZ ;  /* 0xffffff6003037824 */ /* 0x000fca00078e02ff */
[----:B------:R-:W-:-:S14]  /*0df0*/  R2UR UR5, R3 ;  /* 0x00000000030572ca */ /* 0x000fdc00000e0000 */
[----:B------:R-:W2:Y:S01]  /*0e00*/  LDCU UR5, c[0x0][UR5+0x2b0] ;  /* 0x00005600050577ac */ /* 0x000ea20008000800 */
[----:B------:R-:W-:-:S05]  /*0e10*/  CS2R.32 R3, SR_CgaSize ;  /* 0x0000000000037805 */ /* 0x000fca0000008a00 */
[----:B------:R-:W-:-:S05]  /*0e20*/  IMAD R3, R3, -0xa0, RZ ;  /* 0xffffff6003037824 */ /* 0x000fca00078e02ff */
[----:B------:R-:W-:-:S14]  /*0e30*/  R2UR UR4, R3 ;  /* 0x00000000030472ca */ /* 0x000fdc00000e0000 */
[----:B------:R-:W3:Y:S01]  /*0e40*/  LDCU UR4, c[0x0][UR4+0x2b4] ;  /* 0x00005680040477ac */ /* 0x000ee20008000800 */
[----:B------:R-:W4:Y:S01]  /*0e50*/  S2UR UR8, SR_CTAID.Y ;  /* 0x00000000000879c3 */ /* 0x000f220000002600 */
[----:B------:R-:W3:Y:S01]  /*0e60*/  LDCU UR23, c[0x0][0xb24] ;  /* 0x00016480ff1777ac */ /* 0x000ee20008000800 */
[----:B------:R-:W-:-:S05]  /*0e70*/  CS2R.32 R3, SR_CgaSize ;  /* 0x0000000000037805 */ /* 0x000fca0000008a00 */
[----:B------:R-:W-:-:S05]  /*0e80*/  IMAD R3, R3, -0xa0, RZ ;  /* 0xffffff6003037824 */ /* 0x000fca00078e02ff */
[----:B------:R-:W-:-:S14]  /*0e90*/  R2UR UR60, R3 ;  /* 0x00000000033c72ca */ /* 0x000fdc00000e0000 */
[----:B------:R-:W3:Y:S01]  /*0ea0*/  LDCU UR60, c[0x0][UR60+0x2a0] ;  /* 0x000054003c3c77ac */ /* 0x000ee20008000800 */
[----:B------:R-:W1:Y:S01]  /*0eb0*/  S2UR UR36, SR_CTAID.Z ;  /* 0x00000000002479c3 */ /* 0x000e620000002700 */
[----:B------:R-:W-:-:S05]  /*0ec0*/  CS2R.32 R3, SR_CgaSize ;  /* 0x0000000000037805 */ /* 0x000fca0000008a00 */
[----:B------:R-:W-:-:S05]  /*0ed0*/  IMAD R3, R3, -0xa0, RZ ;  /* 0xffffff6003037824 */ /* 0x000fca00078e02ff */
[----:B------:R-:W-:-:S14]  /*0ee0*/  R2UR UR57, R3 ;  /* 0x00000000033972ca */ /* 0x000fdc00000e0000 */
[----:B------:R-:W3:Y:S01]  /*0ef0*/  LDCU UR57, c[0x0][UR57+0x2a4] ;  /* 0x00005480393977ac */ /* 0x000ee20008000800 */
[----:B------:R-:W3:Y:S01]  /*0f00*/  LDCU UR40, c[0x0][0xb24] ;  /* 0x00016480ff2877ac */ /* 0x000ee20008000800 */
[----:B-1----:R-:W-:Y:S01]  /*0f10*/  I2FP.F32.U32 R3, UR7 ;  /* 0x0000000700037c45 */ /* 0x002fe20008201000 */
[----:B------:R-:W1:Y:S04]  /*0f20*/  LDCU UR26, c[0x0][0xb30] ;  /* 0x00016600ff1a77ac */ /* 0x000e680008000800 */
[----:B--2---:R-:W-:Y:S01]  /*0f30*/  FMUL R3, R3, UR5 ;  /* 0x0000000503037c20 */ /* 0x004fe20008400000 */
[----:B------:R-:W-:Y:S01]  /*0f40*/  USHF.L.U32 UR24, UR48, 0xc, URZ ;  /* 0x0000000c30187899 */ /* 0x000fe200080006ff */
[----:B----4-:R-:W-:Y:S01]  /*0f50*/  I2FP.F32.U32 R2, UR8 ;  /* 0x0000000800027c45 */ /* 0x010fe20008201000 */
[----:B---3--:R-:W-:-:S03]  /*0f60*/  UISETP.GE.AND UP2, UPT, UR23, 0x1, UPT ;  /* 0x000000011700788c */ /* 0x008fc6000bf46270 */
[----:B------:R-:W2:Y:S01]  /*0f70*/  F2I.U32.TRUNC.NTZ R3, R3 ;  /* 0x0000000300037305 */ /* 0x000ea2000020f000 */
[----:B------:R-:W-:Y:S01]  /*0f80*/  UMOV UR46, UR7 ;  /* 0x00000007002e7c82 */ /* 0x000fe20008000000 */
[----:B------:R-:W-:Y:S01]  /*0f90*/  FMUL R2, R2, UR4 ;  /* 0x0000000402027c20 */ /* 0x000fe20008400000 */
[----:B------:R-:W-:-:S05]  /*0fa0*/  UMOV UR45, UR8 ;  /* 0x00000008002d7c82 */ /* 0x000fca0008000000 */
[----:B------:R-:W3:Y:S01]  /*0fb0*/  F2I.U32.TRUNC.NTZ R2, R2 ;  /* 0x0000000200027305 */ /* 0x000ee2000020f000 */
[----:B--2---:R-:W-:Y:S02]  /*0fc0*/  R2UR UR4, R3 ;  /* 0x00000000030472ca */ /* 0x004fe400000e0000 */
[----:B---3--:R-:W-:Y:S02]  /*0fd0*/  R2UR UR6, R2 ;  /* 0x00000000020672ca */ /* 0x008fe400000e0000 */
[----:B------:R-:W-:-:S09]  /*0fe0*/  PRMT R2, RZ, 0x7610, R2 ;  /* 0x00007610ff027816 */ /* 0x000fd20000000002 */
[----:B------:R-:W-:-:S04]  /*0ff0*/  UIADD3 UR5, UPT, UPT, -UR4, URZ, URZ ;  /* 0x000000ff04057290 */ /* 0x000fc8000fffe1ff */
[----:B------:R-:W-:Y:S02]  /*1000*/  UIMAD UR60, UR60, UR5, UR7 ;  /* 0x000000053c3c72a4 */ /* 0x000fe4000f8e0207 */
[----:B------:R-:W-:-:S04]  /*1010*/  UIADD3 UR4, UPT, UPT, -UR6, URZ, URZ ;  /* 0x000000ff06047290 */ /* 0x000fc8000fffe1ff */
[----:B------:R-:W-:Y:S01]  /*1020*/  UIMAD UR57, UR57, UR4, UR8 ;  /* 0x00000004393972a4 */ /* 0x000fe2000f8e0208 */
[----:B-1----:R-:W-:Y:S11]  /*1030*/  BRA.U UP4, `(.L_x_17) ;  /* 0x0000000104247547 */ /* 0x002ff6000b800000 */
[----:B------:R-:W-:Y:S02]  /*1040*/  UISETP.NE.AND UP0, UPT, UR57, URZ, UPT ;  /* 0x000000ff3900728c */ /* 0x000fe4000bf05270 */
[----:B------:R-:W-:Y:S02]  /*1050*/  UISETP.NE.AND UP1, UPT, UR57, 0x1, UPT ;  /* 0x000000013900788c */ /* 0x000fe4000bf25270 */
[----:B------:R-:W-:Y:S02]  /*1060*/  UISETP.EQ.OR UP0, UPT, UR60, URZ, !UP0 ;  /* 0x000000ff3c00728c */ /* 0x000fe4000c702670 */
[----:B------:R-:W-:Y:S02]  /*1070*/  USEL UR4, URZ, 0x2, UP1 ;  /* 0x00000002ff047887 */ /* 0x000fe40008800000 */
[----:B------:R-:W-:Y:S02]  /*1080*/  USEL UR5, URZ, 0x1, !UP0 ;  /* 0x00000001ff057887 */ /* 0x000fe4000c000000 */
[----:B------:R-:W-:-:S04]  /*1090*/  UISETP.NE.AND UP0, UPT, UR60, URZ, UPT ;  /* 0x000000ff3c00728c */ /* 0x000fc8000bf05270 */
[----:B------:R-:W-:-:S04]  /*10a0*/  USEL UR4, UR4, 0x2, UP0 ;  /* 0x0000000204047887 */ /* 0x000fc80008000000 */
[----:B------:R-:W-:-:S06]  /*10b0*/  UIADD3 UR4, UPT, UPT, UR5, UR4, URZ ;  /* 0x0000000405047290 */ /* 0x000fcc000fffe0ff */
[----:B------:R-:W-:Y:S02]  /*10c0*/  MOV R2, UR4 ;  /* 0x0000000400027c02 */ /* 0x000fe40008000f00 */
.L_x_17:
[----:B------:R-:W-:Y:S05]  /*10d0*/  BRA.U !UP2, `(.L_x_18) ;  /* 0x000000010ad47547 */ /* 0x000fea000b800000 */
[----:B------:R-:W1:Y:S01]  /*10e0*/  LDCU.128 UR12, c[0x0][0xb10] ;  /* 0x00016200ff0c77ac */ /* 0x000e620008000c00 */
[----:B------:R-:W2:Y:S01]  /*10f0*/  LDCU UR6, c[0x0][0x370] ;  /* 0x00006e00ff0677ac */ /* 0x000ea20008000800 */
[----:B------:R-:W3:Y:S01]  /*1100*/  LDCU UR5, c[0x0][0x374] ;  /* 0x00006e80ff0577ac */ /* 0x000ee20008000800 */
[----:B------:R-:W4:Y:S01]  /*1110*/  LDCU UR25, c[0x0][0xb0c] ;  /* 0x00016180ff1977ac */ /* 0x000f220008000800 */
[----:B------:R-:W4:Y:S01]  /*1120*/  LDCU UR4, c[0x0][0xb20] ;  /* 0x00016400ff0477ac */ /* 0x000f220008000800 */
[----:B------:R-:W4:Y:S01]  /*1130*/  LDCU.64 UR8, c[0x0][0xb28] ;  /* 0x00016500ff0877ac */ /* 0x000f220008000a00 */
[----:B-1----:R-:W-:Y:S02]  /*1140*/  UISETP.NE.AND UP0, UPT, UR14, 0x1, UPT ;  /* 0x000000010e00788c */ /* 0x002fe4000bf05270 */
[----:B---3--:R-:W-:Y:S02]  /*1150*/  UIMAD.WIDE.U32 UR10, UR5, UR15, URZ ;  /* 0x0000000f050a72a5 */ /* 0x008fe4000f8e00ff */
[----:B--2---:R-:W-:-:S02]  /*1160*/  UIMAD.WIDE.U32 UR18, UR6, UR12, URZ ;  /* 0x0000000c061272a5 */ /* 0x004fc4000f8e00ff */
[----:B----4-:R-:W-:Y:S02]  /*1170*/  UISETP.NE.AND UP1, UPT, UR25, 0x1, UPT ;  /* 0x000000011900788c */ /* 0x010fe4000bf25270 */
[----:B------:R-:W-:Y:S01]  /*1180*/  UISETP.NE.AND UP2, UPT, UR23, 0x1, UPT ;  /* 0x000000011700788c */ /* 0x000fe2000bf45270 */
[----:B------:R-:W-:Y:S02]  /*1190*/  UMOV UR10, UR11 ;  /* 0x0000000b000a7c82 */ /* 0x000fe40008000000 */
[----:B------:R-:W-:Y:S01]  /*11a0*/  UMOV UR18, UR19 ;  /* 0x0000001300127c82 */ /* 0x000fe20008000000 */
[----:B------:R-:W-:Y:S02]  /*11b0*/  @UP0 USHF.R.U32.HI UR5, URZ, UR4, UR10 ;  /* 0x00000004ff050299 */ /* 0x000fe4000801160a */
[----:B------:R-:W-:Y:S02]  /*11c0*/  UIMAD.WIDE.U32 UR20, UR45, UR15, URZ ;  /* 0x0000000f2d1472a5 */ /* 0x000fe4000f8e00ff */
[----:B------:R-:W-:-:S02]  /*11d0*/  UIMAD.WIDE.U32 UR10, UR5, UR8, URZ ;  /* 0x00000008050a72a5 */ /* 0x000fc4000f8e00ff */
[----:B------:R-:W-:Y:S02]  /*11e0*/  @UP1 USHF.R.U32.HI UR6, URZ, UR13, UR18 ;  /* 0x0000000dff061299 */ /* 0x000fe40008011612 */
[----:B------:R-:W-:Y:S02]  /*11f0*/  UIMAD.WIDE.U32 UR16, UR46, UR12, URZ ;  /* 0x0000000c2e1072a5 */ /* 0x000fe4000f8e00ff */
[----:B------:R-:W-:Y:S01]  /*1200*/  UIMAD.WIDE.U32 UR18, UR6, UR8, URZ ;  /* 0x00000008061272a5 */ /* 0x000fe2000f8e00ff */
[----:B------:R-:W-:Y:S01]  /*1210*/  UMOV UR20, UR21 ;  /* 0x0000001500147c82 */ /* 0x000fe20008000000 */
[----:B------:R-:W-:Y:S01]  /*1220*/  UMOV UR10, UR11 ;  /* 0x0000000b000a7c82 */ /* 0x000fe20008000000 */
[----:B------:R-:W-:Y:S02]  /*1230*/  USHF.R.U32.HI UR20, URZ, UR4, UR20 ;  /* 0x00000004ff147299 */ /* 0x000fe40008011614 */
[----:B------:R-:W-:Y:S02]  /*1240*/  @UP2 USHF.R.U32.HI UR5, URZ, UR9, UR10 ;  /* 0x00000009ff052299 */ /* 0x000fe4000801160a */
[----:B------:R-:W-:Y:S01]  /*1250*/  UMOV UR7, UR19 ;  /* 0x0000001300077c82 */ /* 0x000fe20008000000 */
[----:B------:R-:W-:Y:S01]  /*1260*/  UMOV UR16, UR17 ;  /* 0x0000001100107c82 */ /* 0x000fe20008000000 */
[----:B------:R-:W-:-:S02]  /*1270*/  @UP2 USHF.R.U32.HI UR6, URZ, UR9, UR7 ;  /* 0x00000009ff062299 */ /* 0x000fc40008011607 */
[----:B------:R-:W-:Y:S02]  /*1280*/  USHF.R.U32.HI UR13, URZ, UR13, UR16 ;  /* 0x0000000dff0d7299 */ /* 0x000fe40008011610 */
[----:B------:R-:W-:Y:S02]  /*1290*/  USEL UR4, UR45, UR20, !UP0 ;  /* 0x000000142d047287 */ /* 0x000fe4000c000000 */
[----:B------:R-:W-:Y:S02]  /*12a0*/  UIMAD UR7, UR5, UR23, URZ ;  /* 0x00000017050772a4 */ /* 0x000fe4000f8e02ff */
[----:B------:R-:W-:Y:S02]  /*12b0*/  USEL UR5, UR46, UR13, !UP1 ;  /* 0x0000000d2e057287 */ /* 0x000fe4000c800000 */
[----:B------:R-:W-:Y:S02]  /*12c0*/  UIMAD UR12, UR6, UR23, URZ ;  /* 0x00000017060c72a4 */ /* 0x000fe4000f8e02ff */
[----:B------:R-:W-:-:S02]  /*12d0*/  UISETP.GE.AND UP0, UPT, UR4, UR7, UPT ;  /* 0x000000070400728c */ /* 0x000fc4000bf06270 */
[----:B------:R-:W-:Y:S02]  /*12e0*/  UIMAD.WIDE.U32 UR10, UR4, UR8, URZ ;  /* 0x00000008040a72a5 */ /* 0x000fe4000f8e00ff */
[----:B------:R-:W-:Y:S02]  /*12f0*/  UISETP.GE.OR UP0, UPT, UR5, UR12, UP0 ;  /* 0x0000000c0500728c */ /* 0x000fe40008706670 */
[----:B------:R-:W-:Y:S02]  /*1300*/  UIMAD.WIDE.U32 UR12, UR5, UR8, URZ ;  /* 0x00000008050c72a5 */ /* 0x000fe4000f8e00ff */
[----:B------:R-:W-:Y:S01]  /*1310*/  UIADD3 UR10, UPT, UPT, -UR4, URZ, URZ ;  /* 0x000000ff040a7290 */ /* 0x000fe2000fffe1ff */
[----:B------:R-:W-:Y:S01]  /*1320*/  UMOV UR8, UR11 ;  /* 0x0000000b00087c82 */ /* 0x000fe20008000000 */
[----:B------:R-:W-:Y:S02]  /*1330*/  UIADD3 UR11, UPT, UPT, -UR5, URZ, URZ ;  /* 0x000000ff050b7290 */ /* 0x000fe4000fffe1ff */
[----:B------:R-:W-:-:S03]  /*1340*/  USHF.R.U32.HI UR8, URZ, UR9, UR8 ;  /* 0x00000009ff087299 */ /* 0x000fc60008011608 */
[----:B------:R-:W-:Y:S01]  /*1350*/  @!UP0 UMOV UR7, UR13 ;  /* 0x0000000d00078c82 */ /* 0x000fe20008000000 */
[----:B------:R-:W-:Y:S02]  /*1360*/  UIMAD UR45, UR14, UR10, UR45 ;  /* 0x0000000a0e2d72a4 */ /* 0x000fe4000f8e022d */
[----:B------:R-:W-:Y:S02]  /*1370*/  USEL UR8, UR4, UR8, !UP2 ;  /* 0x0000000804087287 */ /* 0x000fe4000d000000 */
[----:B------:R-:W-:Y:S02]  /*1380*/  @!UP0 USHF.R.U32.HI UR7, URZ, UR9, UR7 ;  /* 0x00000009ff078299 */ /* 0x000fe40008011607 */
[----:B------:R-:W-:Y:S02]  /*1390*/  UIADD3 UR9, UPT, UPT, -UR8, URZ, URZ ;  /* 0x000000ff08097290 */ /* 0x000fe4000fffe1ff */
[----:B------:R-:W-:Y:S02]  /*13a0*/  @!UP0 USEL UR7, UR5, UR7, !UP2 ;  /* 0x0000000705078287 */ /* 0x000fe4000d000000 */
[----:B------:R-:W-:-:S02]  /*13b0*/  UIMAD UR9, UR23, UR9, UR4 ;  /* 0x00000009170972a4 */ /* 0x000fc4000f8e0204 */
[----:B------:R-:W-:Y:S02]  /*13c0*/  @!UP0 UIADD3 UR8, UPT, UPT, UR8, -UR7, URZ ;  /* 0x8000000708088290 */ /* 0x000fe4000fffe0ff */
[----:B------:R-:W-:Y:S02]  /*13d0*/  @!UP0 UIMAD UR6, UR9, UR6, UR7 ;  /* 0x00000006090682a4 */ /* 0x000fe4000f8e0207 */
[----:B------:R-:W-:Y:S02]  /*13e0*/  @!UP0 UIMAD UR4, UR8, UR23, UR5 ;  /* 0x00000017080482a4 */ /* 0x000fe4000f8e0205 */
[----:B------:R-:W-:Y:S02]  /*13f0*/  UIMAD UR46, UR25, UR11, UR46 ;  /* 0x0000000b192e72a4 */ /* 0x000fe4000f8e022e */
[----:B------:R-:W-:Y:S01]  /*1400*/  UIMAD UR45, UR4, UR14, UR45 ;  /* 0x0000000e042d72a4 */ /* 0x000fe2000f8e022d */
[----:B------:R-:W-:Y:S02]  /*1410*/  @!UP0 UMOV UR5, UR6 ;  /* 0x0000000600058c82 */ /* 0x000fe40008000000 */
[----:B------:R-:W-:-:S12]  /*1420*/  UIMAD UR46, UR5, UR25, UR46 ;  /* 0x00000019052e72a4 */ /* 0x000fd8000f8e022e */
.L_x_18:
[----:B------:R-:W-:Y:S02]  /*1430*/  UISETP.NE.AND UP1, UPT, UR26, 0x1, UPT ;  /* 0x000000011a00788c */ /* 0x000fe4000bf25270 */
[----:B------:R-:W-:Y:S02]  /*1440*/  UISETP.NE.AND UP0, UPT, UR22, 0x2, UPT ;  /* 0x000000021600788c */ /* 0x000fe4000bf05270 */
[----:B------:R-:W-:-:S05]  /*1450*/  ULOP3.LUT UR21, UR24, 0x1000, URZ, 0xc0, !UPT ;  /* 0x0000100018157892 */ /* 0x000fca000f8ec0ff */
[----:B------:R-:W-:Y:S07]  /*1460*/  BRA.U UP1, `(.L_x_19) ;  /* 0x0000000101447547 */ /* 0x000fee000b800000 */
[----:B------:R-:W1:Y:S01]  /*1470*/  LDCU.128 UR8, c[0x0][0xb10] ;  /* 0x00016200ff0877ac */ /* 0x000e620008000c00 */
[----:B------:R-:W2:Y:S01]  /*1480*/  LDCU UR12, c[0x0][0xb0c] ;  /* 0x00016180ff0c77ac */ /* 0x000ea20008000800 */
[----:B------:R-:W3:Y:S01]  /*1490*/  LDCU UR13, c[0x0][0xb20] ;  /* 0x00016400ff0d77ac */ /* 0x000ee20008000800 */
[----:B-1----:R-:W-:Y:S02]  /*14a0*/  UIMAD.WIDE.U32 UR6, UR46, UR8, URZ ;  /* 0x000000082e0672a5 */ /* 0x002fe4000f8e00ff */
[----:B------:R-:W-:Y:S02]  /*14b0*/  UIMAD.WIDE.U32 UR4, UR45, UR11, URZ ;  /* 0x0000000b2d0472a5 */ /* 0x000fe4000f8e00ff */
[----:B--2---:R-:W-:Y:S02]  /*14c0*/  UISETP.NE.AND UP2, UPT, UR12, 0x1, UPT ;  /* 0x000000010c00788c */ /* 0x004fe4000bf45270 */
[----:B------:R-:W-:Y:S01]  /*14d0*/  UISETP.NE.AND UP1, UPT, UR10, 0x1, UPT ;  /* 0x000000010a00788c */ /* 0x000fe2000bf25270 */
[----:B------:R-:W-:-:S02]  /*14e0*/  UMOV UR6, UR7 ;  /* 0x0000000700067c82 */ /* 0x000fc40008000000 */
[----:B------:R-:W-:Y:S01]  /*14f0*/  UMOV UR4, UR5 ;  /* 0x0000000500047c82 */ /* 0x000fe20008000000 */
[----:B------:R-:W-:Y:S02]  /*1500*/  USHF.R.U32.HI UR6, URZ, UR9, UR6 ;  /* 0x00000009ff067299 */ /* 0x000fe40008011606 */
[----:B---3--:R-:W-:Y:S02]  /*1510*/  USHF.R.U32.HI UR4, URZ, UR13, UR4 ;  /* 0x0000000dff047299 */ /* 0x008fe40008011604 */
[----:B------:R-:W-:Y:S02]  /*1520*/  USEL UR5, UR46, UR6, !UP2 ;  /* 0x000000062e057287 */ /* 0x000fe4000d000000 */
[----:B------:R-:W-:-:S04]  /*1530*/  USEL UR4, UR45, UR4, !UP1 ;  /* 0x000000042d047287 */ /* 0x000fc8000c800000 */
[----:B------:R-:W-:Y:S02]  /*1540*/  UIADD3 UR6, UPT, UPT, UR5, -UR4, URZ ;  /* 0x8000000405067290 */ /* 0x000fe4000fffe0ff */
[----:B------:R-:W-:Y:S02]  /*1550*/  UIADD3 UR4, UPT, UPT, -UR5, UR4, URZ ;  /* 0x0000000405047290 */ /* 0x000fe4000fffe1ff */
[----:B------:R-:W-:Y:S02]  /*1560*/  UIMAD UR45, UR6, UR10, UR45 ;  /* 0x0000000a062d72a4 */ /* 0x000fe4000f8e022d */
[----:B------:R-:W-:-:S12]  /*1570*/  UIMAD UR46, UR4, UR12, UR46 ;  /* 0x0000000c042e72a4 */ /* 0x000fd8000f8e022e */
.L_x_19:
[----:B------:R-:W-:Y:S05]  /*1580*/  BRA.U !UP5, `(.L_x_20) ;  /* 0x000000010d0c7547 */ /* 0x000fea000b800000 */
[----:B------:R-:W-:Y:S01]  /*1590*/  UCGABAR_WAIT ;  /* 0x0000000000007dc7 */ /* 0x000fe20008000000 */
[----:B------:R-:W-:Y:S01]  /*15a0*/  CCTL.IVALL ;  /* 0x00000000ff00798f */ /* 0x000fe20002000000 */
[----:B------:R-:W-:Y:S05]  /*15b0*/  BRA `(.L_x_21) ;  /* 0x0000000000047947 */ /* 0x000fea0003800000 */
.L_x_20:
[----:B------:R-:W-:Y:S06]  /*15c0*/  BAR.SYNC.DEFER_BLOCKING 0x0 ;  /* 0x0000000000007b1d */ /* 0x000fec0000010000 */
.L_x_21:
[----:B------:R-:W-:Y:S05]  /*15d0*/  BRA.U UP0, `(.L_x_22) ;  /* 0x0000001100e07547 */ /* 0x000fea000b800000 */
[----:B------:R-:W1:Y:S01]  /*15e0*/  LDCU UR6, c[0x0][0x38c] ;  /* 0x00007180ff0677ac */ /* 0x000e620008000800 */
[----:B------:R-:W-:Y:S01]  /*15f0*/  PLOP3.LUT P1, PT, PT, PT, UP3, 0x80, 0x8 ;  /* 0x000000000008781c */ /* 0x000fe20003f2f038 */
[----:B------:R-:W-:Y:S01]  /*1600*/  IMAD.MOV.U32 R12, RZ, RZ, 0x1 ;  /* 0x00000001ff0c7424 */ /* 0x000fe200078e00ff */
[----:B------:R-:W-:Y:S01]  /*1610*/  ISETP.EQ.OR P2, PT, R0, RZ, P3 ;  /* 0x000000ff0000720c */ /* 0x000fe20001f42670 */
[----:B------:R-:W-:Y:S01]  /*1620*/  UISETP.NE.AND UP1, UPT, UR22, URZ, UPT ;  /* 0x000000ff1600728c */ /* 0x000fe2000bf25270 */
[----:B------:R-:W-:Y:S02]  /*1630*/  PLOP3.LUT P1, PT, P1, PT, PT, 0x8, 0x80 ;  /* 0x000000000080781c */ /* 0x000fe40000f2e170 */
[----:B------:R-:W-:Y:S01]  /*1640*/  CS2R R10, SRZ ;  /* 0x00000000000a7805 */ /* 0x000fe2000001ff00 */
[----:B------:R-:W-:Y:S01]  /*1650*/  IMAD.MOV.U32 R9, RZ, RZ, RZ ;  /* 0x000000ffff097224 */ /* 0x000fe200078e00ff */
[----:B------:R-:W2:Y:S01]  /*1660*/  LDCU UR39, c[0x0][0x370] ;  /* 0x00006e00ff2777ac */ /* 0x000ea20008000800 */
[----:B------:R-:W-:Y:S01]  /*1670*/  IMAD.MOV.U32 R8, RZ, RZ, 0x1 ;  /* 0x00000001ff087424 */ /* 0x000fe200078e00ff */
[----:B------:R-:W3:Y:S01]  /*1680*/  LDCU.64 UR28, c[0x0][0x348] ;  /* 0x00006900ff1c77ac */ /* 0x000ee20008000a00 */
[----:B------:R-:W-:-:S02]  /*1690*/  USHF.R.U32.HI UR44, URZ, 0x7, UR21 ;  /* 0x00000007ff2c7899 */ /* 0x000fc40008011615 */
[----:B-1----:R-:W-:Y:S02]  /*16a0*/  UIADD3 UR5, UPT, UPT, UR6, 0x7f, URZ ;  /* 0x0000007f06057890 */ /* 0x002fe4000fffe0ff */
[----:B------:R-:W-:Y:S02]  /*16b0*/  UIADD3 UR47, UPT, UPT, UR6, 0xfe, URZ ;  /* 0x000000fe062f7890 */ /* 0x000fe4000fffe0ff */
[----:B------:R-:W-:Y:S01]  /*16c0*/  USHF.R.S32.HI UR4, URZ, 0x1f, UR5 ;  /* 0x0000001fff047899 */ /* 0x000fe20008011405 */
[----:B------:R-:W1:Y:S03]  /*16d0*/  LDCU UR38, c[0x0][0x374] ;  /* 0x00006e80ff2677ac */ /* 0x000e660008000800 */
[----:B------:R-:W-:Y:S02]  /*16e0*/  ULEA.HI UR4, UR4, UR5, URZ, 0x7 ;  /* 0x0000000504047291 */ /* 0x000fe4000f8f38ff */
[----:B------:R-:W-:-:S02]  /*16f0*/  USEL UR25, UR34, 0x2, UP1 ;  /* 0x0000000222197887 */ /* 0x000fc40008800000 */
[----:B------:R-:W-:Y:S02]  /*1700*/  USHF.R.S32.HI UR42, URZ, 0x7, UR4 ;  /* 0x00000007ff2a7899 */ /* 0x000fe40008011404 */
[----:B------:R-:W-:Y:S02]  /*1710*/  UIADD3 UR4, UPT, UPT, UR6, -0x1, URZ ;  /* 0xffffffff06047890 */ /* 0x000fe4000fffe0ff */
[----:B------:R-:W-:Y:S02]  /*1720*/  UISETP.LT.U32.AND UP0, UPT, UR42, 0x5, UPT ;  /* 0x000000052a00788c */ /* 0x000fe4000bf01070 */
[----:B------:R-:W-:Y:S02]  /*1730*/  UISETP.GE.U32.AND UP2, UPT, UR4, -0xff, UPT ;  /* 0xffffff010400788c */ /* 0x000fe4000bf46070 */
[----:B------:R-:W-:Y:S01]  /*1740*/  USEL UR41, UR42, 0x5, UP0 ;  /* 0x000000052a297887 */ /* 0x000fe20008000000 */
[----:B------:R-:W-:-:S03]  /*1750*/  UMOV UR5, URZ ;  /* 0x000000ff00057c82 */ /* 0x000fc60008000000 */
[----:B------:R-:W-:Y:S02]  /*1760*/  UIADD3 UR24, UPT, UPT, UR41, -0x1, URZ ;  /* 0xffffffff29187890 */ /* 0x000fe4000fffe0ff */
[----:B------:R-:W-:-:S03]  /*1770*/  UIADD3 UR43, UPT, UPT, UR42, -UR41, URZ ;  /* 0x800000292a2b7290 */ /* 0x000fc6000fffe0ff */
[----:B------:R-:W-:-:S04]  /*1780*/  @UP2 UIADD3 UR24, UPT, UPT, UR41, URZ, URZ ;  /* 0x000000ff29182290 */ /* 0x000fc8000fffe0ff */
[----:B-123--:R-:W-:-:S12]  /*1790*/  UIADD3 UR24, UPT, UPT, UR24, 0x1, URZ ;  /* 0x0000000118187890 */ /* 0x00efd8000fffe0ff */
.L_x_42:
[----:B------:R-:W-:Y:S01]  /*17a0*/  UISETP.NE.AND UP0, UPT, UR48, URZ, UPT ;  /* 0x000000ff3000728c */ /* 0x000fe2000bf05270 */
[----:B------:R-:W1:Y:S08]  /*17b0*/  S2UR UR48, SR_CgaCtaId ;  /* 0x00000000003079c3 */ /* 0x000e700000008800 */
[----:B------:R-:W-:Y:S05]  /*17c0*/  BRA.U UP0, `(.L_x_23) ;  /* 0x0000000100347547 */ /* 0x000fea000b800000 */
[----:B------:R-:W2:Y:S01]  /*17d0*/  S2R R0, SR_CgaCtaId ;  /* 0x0000000000007919 */ /* 0x000ea20000008800 */
[----:B------:R-:W-:-:S04]  /*17e0*/  MOV R2, 0x400 ;  /* 0x0000040000027802 */ /* 0x000fc80000000f00 */
[----:B--2---:R-:W-:Y:S02]  /*17f0*/  LEA R0, R0, R2, 0x18 ;  /* 0x0000000200007211 */ /* 0x004fe400078ec0ff */
[----:B------:R-:W-:-:S03]  /*1800*/  SHF.L.U32 R2, R8, 0x1f, RZ ;  /* 0x0000001f08027819 */ /* 0x000fc600000006ff */
[----:B------:R-:W-:-:S04]  /*1810*/  IMAD R0, R9, 0x8, R0 ;  /* 0x0000000809007824 */ /* 0x000fc800078e0200 */
[----:B------:R-:W2:Y:S02]  /*1820*/  SYNCS.PHASECHK.TRANS64.TRYWAIT P0, [R0+URZ+0xe0], R2 ;  /* 0x0000e002000075a7 */ /* 0x000ea400080011ff */
[----:B--2---:R-:W-:Y:S05]  /*1830*/  @!P0 BRA `(.L_x_24) ;  /* 0x00000050000c8947 */ /* 0x004fea0003800000 */
.L_x_103:
[----:B------:R-:W-:Y:S01]  /*1840*/  VIADD R9, R9, 0x1 ;  /* 0x0000000109097836 */ /* 0x000fe20000000000 */
[----:B------:R2:W-:Y:S04]  /*1850*/  SYNCS.ARRIVE.TRANS64.A1T0 RZ, [R0+URZ+0xd0], RZ ;  /* 0x0000d0ff00ff79a7 */ /* 0x0005e800081000ff */
[----:B------:R-:W-:-:S04]  /*1860*/  ISETP.NE.AND P0, PT, R9, 0x2, PT ;  /* 0x000000020900780c */ /* 0x000fc80003f05270 */
[----:B------:R-:W-:Y:S02]  /*1870*/  SEL R9, R9, RZ, P0 ;  /* 0x000000ff09097207 */ /* 0x000fe40000000000 */
[----:B--2---:R-:W-:-:S04]  /*1880*/  SEL R0, RZ, 0x1, P0 ;  /* 0x00000001ff007807 */ /* 0x004fc80000000000 */
[----:B------:R-:W-:-:S07]  /*1890*/  LOP3.LUT R8, R8, R0, RZ, 0x3c, !PT ;  /* 0x0000000008087212 */ /* 0x000fce00078e3cff */
.L_x_23:
[----:B------:R-:W-:Y:S01]  /*18a0*/  UMOV UR6, 0x400 ;  /* 0x0000040000067882 */ /* 0x000fe20000000000 */
[----:B------:R-:W-:Y:S01]  /*18b0*/  SHF.L.U32 R0, R12, 0x1f, RZ ;  /* 0x0000001f0c007819 */ /* 0x000fe200000006ff */
[----:B-1----:R-:W-:Y:S02]  /*18c0*/  ULEA UR6, UR48, UR6, 0x18 ;  /* 0x0000000630067291 */ /* 0x002fe4000f8ec0ff */
[----:B------:R-:W-:Y:S02]  /*18d0*/  UISETP.GE.U32.AND UP0, UPT, UR47, 0xff, UPT ;  /* 0x000000ff2f00788c */ /* 0x000fe4000bf06070 */
[----:B------:R-:W-:Y:S02]  /*18e0*/  ULEA UR4, UR5, UR6, 0x3 ;  /* 0x0000000605047291 */ /* 0x000fe4000f8e18ff */
[----:B------:R-:W-:Y:S02]  /*18f0*/  USHF.L.U32 UR11, UR45, 0x6, URZ ;  /* 0x000000062d0b7899 */ /* 0x000fe400080006ff */
[----:B------:R-:W-:Y:S01]  /*1900*/  ULEA UR35, UR46, UR44, 0x6 ;  /* 0x0000002c2e237291 */ /* 0x000fe2000f8e30ff */
[----:B------:R-:W-:-:S04]  /*1910*/  UMOV UR13, URZ ;  /* 0x000000ff000d7c82 */ /* 0x000fc80008000000 */
[----:B------:R1:W2:Y:S01]  /*1920*/  SYNCS.PHASECHK.TRANS64.TRYWAIT P0, [UR4+0x28], R0 ;  /* 0x00002800ff0075a7 */ /* 0x0002a20008001104 */
[----:B------:R-:W-:Y:S06]  /*1930*/  BRA.U !UP0, `(.L_x_25) ;  /* 0x0000000108bc7547 */ /* 0x000fec000b800000 */
[----:B------:R-:W-:Y:S01]  /*1940*/  UMOV UR7, URZ ;  /* 0x000000ff00077c82 */ /* 0x000fe20008000000 */
[----:B------:R-:W-:-:S05]  /*1950*/  UMOV UR4, UR5 ;  /* 0x0000000500047c82 */ /* 0x000fca0008000000 */
.L_x_31:
[----:B------:R-:W-:Y:S01]  /*1960*/  ULEA UR33, UR4, UR6, 0x3 ;  /* 0x0000000604217291 */ /* 0x000fe2000f8e18ff */
[----:B--2---:R-:W-:Y:S01]  /*1970*/  @!P3 MOV R2, 0x4000 ;  /* 0x000040000002b802 */ /* 0x004fe20000000f00 */
[----:B--2-4-:R-:W-:Y:S10]  /*1980*/  @P0 BRA `(.L_x_26) ;  /* 0x00000000000c0947 */ /* 0x014ff40003800000 */
[----:B------:R-:W-:-:S04]  /*1990*/  SHF.L.U32 R3, R12, 0x1f, RZ ;  /* 0x0000001f0c037819 */ /* 0x000fc800000006ff */
[----:B------:R-:W2:Y:S02]  /*19a0*/  SYNCS.PHASECHK.TRANS64.TRYWAIT P0, [UR33+0x28], R3 ;  /* 0x00002803ff0075a7 */ /* 0x000ea40008001121 */
[----:B--2---:R-:W-:Y:S05]  /*19b0*/  @!P0 BRA `(.L_x_27) ;  /* 0x0000004c00c08947 */ /* 0x004fea0003800000 */
.L_x_26:
[----:B------:R2:W-:Y:S01]  /*19c0*/  @!P3 SYNCS.ARRIVE.TRANS64 RZ, [UR33], R2 ;  /* 0x00000002ffffb9a7 */ /* 0x0005e20008000021 */
[----:B------:R-:W-:-:S04]  /*19d0*/  ULOP3.LUT UR5, UR25, 0x2, URZ, 0xfc, !UPT ;  /* 0x0000000219057892 */ /* 0x000fc8000f8efcff */
[----:B------:R-:W-:-:S09]  /*19e0*/  UISETP.NE.AND UP0, UPT, UR5, 0x2, UPT ;  /* 0x000000020500788c */ /* 0x000fd2000bf05270 */
[----:B------:R-:W-:Y:S05]  /*19f0*/  BRA.U UP0, `(.L_x_28) ;  /* 0x0000000100047547 */ /* 0x000fea000b800000 */
[----:B------:R-:W-:Y:S05]  /*1a00*/  BPT.TRAP 0x1 ;  /* 0x000000040000795c */ /* 0x000fea0000300000 */
.L_x_28:
[----:B------:R-:W-:Y:S04]  /*1a10*/  BSSY.RECONVERGENT B0, `(.L_x_29) ;  /* 0x0000003000007945 */ /* 0x000fe80003800200 */
[----:B------:R-:W-:Y:S05]  /*1a20*/  @P2 BRA `(.L_x_30) ;  /* 0x0000000000042947 */ /* 0x000fea0003800000 */
[----:B------:R-:W-:Y:S05]  /*1a30*/  BPT.TRAP 0x1 ;  /* 0x000000040000795c */ /* 0x000fea0000300000 */
.L_x_30:
[----:B------:R-:W-:Y:S05]  /*1a40*/  BSYNC.RECONVERGENT B0 ;  /* 0x0000000000007941 */ /* 0x000fea0003800200 */
.L_x_29:
[----:B------:R-:W-:Y:S02]  /*1a50*/  UIADD3 UR5, UPT, UPT, UR4, 0x1, URZ ;  /* 0x0000000104057890 */ /* 0x000fe4000fffe0ff */
[----:B------:R-:W-:Y:S02]  /*1a60*/  UIADD3 UR16, UP1, UPT, UR28, 0x80, URZ ;  /* 0x000000801c107890 */ /* 0x000fe4000ff3e0ff */
[----:B------:R-:W-:Y:S02]  /*1a70*/  UISETP.NE.AND UP0, UPT, UR5, 0x5, UPT ;  /* 0x000000050500788c */ /* 0x000fe4000bf05270 */
[----:B------:R-:W-:Y:S02]  /*1a80*/  USHF.L.U32 UR34, UR7, 0x7, URZ ;  /* 0x0000000707227899 */ /* 0x000fe400080006ff */
[----:B------:R-:W-:Y:S02]  /*1a90*/  USEL UR9, URZ, 0x1, UP0 ;  /* 0x00000001ff097887 */ /* 0x000fe40008000000 */
[----:B------:R-:W-:-:S02]  /*1aa0*/  USEL UR5, UR5, URZ, UP0 ;  /* 0x000000ff05057287 */ /* 0x000fc40008000000 */
[----:B------:R-:W-:Y:S02]  /*1ab0*/  UIADD3 UR14, UP0, UPT, UR28, 0x180, URZ ;  /* 0x000001801c0e7890 */ /* 0x000fe4000ff1e0ff */
[----:B------:R-:W-:Y:S01]  /*1ac0*/  ULEA UR8, UR5, UR6, 0x3 ;  /* 0x0000000605087291 */ /* 0x000fe2000f8e18ff */
[----:B------:R-:W-:Y:S01]  /*1ad0*/  LOP3.LUT R12, R12, UR9, RZ, 0x3c, !PT ;  /* 0x000000090c0c7c12 */ /* 0x000fe2000f8e3cff */
[----:B------:R-:W-:Y:S02]  /*1ae0*/  UIADD3.X UR17, UPT, UPT, URZ, UR29, URZ, UP1, !UPT ;  /* 0x0000001dff117290 */ /* 0x000fe40008ffe4ff */
[----:B------:R-:W-:Y:S01]  /*1af0*/  UIADD3.X UR15, UPT, UPT, URZ, UR29, URZ, UP0, !UPT ;  /* 0x0000001dff0f7290 */ /* 0x000fe200087fe4ff */
[----:B-1----:R-:W-:Y:S01]  /*1b00*/  SHF.L.U32 R0, R12, 0x1f, RZ ;  /* 0x0000001f0c007819 */ /* 0x002fe200000006ff */
[----:B------:R-:W-:Y:S01]  /*1b10*/  UMOV UR18, 0x0 ;  /* 0x0000000000127882 */ /* 0x000fe20000000000 */
[----:B------:R-:W-:Y:S01]  /*1b20*/  UMOV UR19, 0x10000000 ;  /* 0x1000000000137882 */ /* 0x000fe20000000000 */
[----:B------:R-:W-:Y:S01]  /*1b30*/  UMOV UR12, UR36 ;  /* 0x00000024000c7c82 */ /* 0x000fe20008000000 */
[----:B------:R3:W4:Y:S01]  /*1b40*/  SYNCS.PHASECHK.TRANS64.TRYWAIT P0, [UR8+0x28], R0 ;  /* 0x00002800ff0075a7 */ /* 0x0007220008001108 */
[----:B------:R-:W-:Y:S01]  /*1b50*/  USHF.L.U32 UR8, UR4, 0xd, URZ ;  /* 0x0000000d04087899 */ /* 0x000fe200080006ff */
[----:B------:R-:W-:-:S02]  /*1b60*/  UMOV UR9, UR33 ;  /* 0x0000002100097c82 */ /* 0x000fc40008000000 */
[----:B------:R-:W-:Y:S01]  /*1b70*/  UMOV UR4, 0x30000 ;  /* 0x0003000000047882 */ /* 0x000fe20000000000 */
[----:B------:R-:W-:Y:S02]  /*1b80*/  ULOP3.LUT UR32, UR8, UR21, URZ, 0xfc, !UPT ;  /* 0x0000001508207292 */ /* 0x000fe4000f8efcff */
[----:B------:R-:W-:Y:S02]  /*1b90*/  UIADD3 UR8, UPT, UPT, UR6, 0xc400, UR8 ;  /* 0x0000c40006087890 */ /* 0x000fe4000fffe008 */
[----:B------:R-:W-:Y:S01]  /*1ba0*/  UIADD3 UR32, UPT, UPT, UR6, 0x2400, UR32 ;  /* 0x0000240006207890 */ /* 0x000fe2000fffe020 */
[----:B------:R-:W-:Y:S01]  /*1bb0*/  UMOV UR10, UR34 ;  /* 0x00000022000a7c82 */ /* 0x000fe20008000000 */
[----:B------:R-:W-:Y:S01]  /*1bc0*/  UIADD3 UR7, UPT, UPT, UR7, 0x1, URZ ;  /* 0x0000000107077890 */ /* 0x000fe2000fffe0ff */
[----:B------:R-:W-:-:S03]  /*1bd0*/  UMOV UR13, UR24 ;  /* 0x00000018000d7c82 */ /* 0x000fc60008000000 */
[----:B------:R-:W-:-:S03]  /*1be0*/  UISETP.NE.AND UP0, UPT, UR7, UR24, UPT ;  /* 0x000000180700728c */ /* 0x000fc6000bf05270 */
[----:B------:R1:W-:Y:S01]  /*1bf0*/  UTMALDG.3D.MULTICAST [UR32], [UR16], UR4, desc[UR18] ;  /* 0x00001220100073b4 */ /* 0x0003e20008011804 */
[----:B------:R3:W-:Y:S01]  /*1c00*/  UTMALDG.3D [UR8], [UR14], desc[UR18] ;  /* 0x000012080e0075b4 */ /* 0x0007e20008011000 */
[----:B-1----:R-:W-:-:S04]  /*1c10*/  UMOV UR4, UR5 ;  /* 0x0000000500047c82 */ /* 0x002fc80008000000 */
[----:B---3--:R-:W-:Y:S05]  /*1c20*/  BRA.U UP0, `(.L_x_31) ;  /* 0xfffffffd004c7547 */ /* 0x008fea000b83ffff */
.L_x_25:
[----:B------:R-:W-:Y:S01]  /*1c30*/  ULEA UR4, UR5, UR6, 0x3 ;  /* 0x0000000605047291 */ /* 0x000fe2000f8e18ff */
[----:B-1----:R-:W-:Y:S01]  /*1c40*/  SHF.L.U32 R0, R12, 0x1f, RZ ;  /* 0x0000001f0c007819 */ /* 0x002fe200000006ff */
[----:B------:R-:W-:Y:S01]  /*1c50*/  @!P1 SYNCS.ARRIVE.TRANS64.A1T0 RZ, [UR6+0x68], RZ ;  /* 0x000068ffffff99a7 */ /* 0x000fe20008100006 */
[----:B------:R-:W-:-:S06]  /*1c60*/  UISETP.GT.AND UP0, UPT, UR42, UR41, UPT ;  /* 0x000000292a00728c */ /* 0x000fcc000bf04270 */
[----:B--2-4-:R1:W2:Y:S03]  /*1c70*/  SYNCS.PHASECHK.TRANS64.TRYWAIT P0, [UR4+0x28], R0 ;  /* 0x00002800ff0075a7 */ /* 0x0142a60008001104 */
[----:B------:R-:W-:Y:S05]  /*1c80*/  BRA.U !UP0, `(.L_x_32) ;  /* 0x0000000108c07547 */ /* 0x000fea000b800000 */
[----:B------:R-:W-:Y:S01]  /*1c90*/  UIADD3 UR26, UPT, UPT, UR43, UR13, URZ ;  /* 0x0000000d2b1a7290 */ /* 0x000fe2000fffe0ff */
[----:B------:R-:W-:-:S11]  /*1ca0*/  UMOV UR4, UR5 ;  /* 0x0000000500047c82 */ /* 0x000fd60008000000 */
.L_x_38:
[----:B------:R-:W-:Y:S01]  /*1cb0*/  ULEA UR17, UR4, UR6, 0x3 ;  /* 0x0000000604117291 */ /* 0x000fe2000f8e18ff */
[----:B--2---:R-:W-:Y:S01]  /*1cc0*/  @!P3 MOV R2, 0x4000 ;  /* 0x000040000002b802 */ /* 0x004fe20000000f00 */
[----:B--2-4-:R-:W-:Y:S10]  /*1cd0*/  @P0 BRA `(.L_x_33) ;  /* 0x00000000000c0947 */ /* 0x014ff40003800000 */
[----:B------:R-:W-:-:S04]  /*1ce0*/  SHF.L.U32 R3, R12, 0x1f, RZ ;  /* 0x0000001f0c037819 */ /* 0x000fc800000006ff */
[----:B------:R-:W2:Y:S02]  /*1cf0*/  SYNCS.PHASECHK.TRANS64.TRYWAIT P0, [UR17+0x28], R3 ;  /* 0x00002803ff0075a7 */ /* 0x000ea40008001111 */
[----:B--2---:R-:W-:Y:S05]  /*1d00*/  @!P0 BRA `(.L_x_34) ;  /* 0x0000004c00048947 */ /* 0x004fea0003800000 */
.L_x_33:
[----:B------:R2:W-:Y:S01]  /*1d10*/  @!P3 SYNCS.ARRIVE.TRANS64 RZ, [UR17], R2 ;  /* 0x00000002ffffb9a7 */ /* 0x0005e20008000011 */
[----:B------:R-:W-:-:S04]  /*1d20*/  ULOP3.LUT UR5, UR25, 0x2, URZ, 0xfc, !UPT ;  /* 0x0000000219057892 */ /* 0x000fc8000f8efcff */
[----:B------:R-:W-:-:S09]  /*1d30*/  UISETP.NE.AND UP0, UPT, UR5, 0x2, UPT ;  /* 0x000000020500788c */ /* 0x000fd2000bf05270 */
[----:B------:R-:W-:Y:S05]  /*1d40*/  BRA.U UP0, `(.L_x_35) ;  /* 0x0000000100047547 */ /* 0x000fea000b800000 */
[----:B------:R-:W-:Y:S05]  /*1d50*/  BPT.TRAP 0x1 ;  /* 0x000000040000795c */ /* 0x000fea0000300000 */
.L_x_35:
[----:B------:R-:W-:Y:S04]  /*1d60*/  BSSY.RECONVERGENT B0, `(.L_x_36) ;  /* 0x0000003000007945 */ /* 0x000fe80003800200 */
[----:B------:R-:W-:Y:S05]  /*1d70*/  @P2 BRA `(.L_x_37) ;  /* 0x0000000000042947 */ /* 0x000fea0003800000 */
[----:B------:R-:W-:Y:S05]  /*1d80*/  BPT.TRAP 0x1 ;  /* 0x000000040000795c */ /* 0x000fea0000300000 */
.L_x_37:
[----:B------:R-:W-:Y:S05]  /*1d90*/  BSYNC.RECONVERGENT B0 ;  /* 0x0000000000007941 */ /* 0x000fea0003800200 */
.L_x_36:
[----:B------:R-:W-:Y:S02]  /*1da0*/  UIADD3 UR5, UPT, UPT, UR4, 0x1, URZ ;  /* 0x0000000104057890 */ /* 0x000fe4000fffe0ff */
[----:B------:R-:W-:Y:S02]  /*1db0*/  UIADD3 UR14, UP1, UPT, UR28, 0x80, URZ ;  /* 0x000000801c0e7890 */ /* 0x000fe4000ff3e0ff */
[----:B------:R-:W-:Y:S02]  /*1dc0*/  UISETP.NE.AND UP0, UPT, UR5, 0x5, UPT ;  /* 0x000000050500788c */ /* 0x000fe4000bf05270 */
[----:B------:R-:W-:Y:S02]  /*1dd0*/  USHF.L.U32 UR18, UR13, 0x7, URZ ;  /* 0x000000070d127899 */ /* 0x000fe400080006ff */
[----:B------:R-:W-:Y:S02]  /*1de0*/  USEL UR8, URZ, 0x1, UP0 ;  /* 0x00000001ff087887 */ /* 0x000fe40008000000 */
[----:B------:R-:W-:-:S02]  /*1df0*/  USEL UR5, UR5, URZ, UP0 ;  /* 0x000000ff05057287 */ /* 0x000fc40008000000 */
[----:B------:R-:W-:Y:S02]  /*1e00*/  UIADD3 UR22, UP0, UPT, UR28, 0x180, URZ ;  /* 0x000001801c167890 */ /* 0x000fe4000ff1e0ff */
[----:B------:R-:W-:Y:S01]  /*1e10*/  LOP3.LUT R12, R12, UR8, RZ, 0x3c, !PT ;  /* 0x000000080c0c7c12 */ /* 0x000fe2000f8e3cff */
[----:B------:R-:W-:Y:S02]  /*1e20*/  USHF.L.U32 UR8, UR4, 0xd, URZ ;  /* 0x0000000d04087899 */ /* 0x000fe400080006ff */
[----:B------:R-:W-:Y:S01]  /*1e30*/  ULEA UR7, UR5, UR6, 0x3 ;  /* 0x0000000605077291 */ /* 0x000fe2000f8e18ff */
[----:B-1----:R-:W-:Y:S01]  /*1e40*/  SHF.L.U32 R0, R12, 0x1f, RZ ;  /* 0x0000001f0c007819 */ /* 0x002fe200000006ff */
[----:B------:R-:W-:Y:S02]  /*1e50*/  ULOP3.LUT UR16, UR8, UR21, URZ, 0xfc, !UPT ;  /* 0x0000001508107292 */ /* 0x000fe4000f8efcff */
[----:B------:R-:W-:Y:S02]  /*1e60*/  UIADD3.X UR15, UPT, UPT, URZ, UR29, URZ, UP1, !UPT ;  /* 0x0000001dff0f7290 */ /* 0x000fe40008ffe4ff */
[----:B------:R-:W-:-:S02]  /*1e70*/  UIADD3 UR16, UPT, UPT, UR6, 0x2400, UR16 ;  /* 0x0000240006107890 */ /* 0x000fc4000fffe010 */
[----:B------:R-:W-:Y:S01]  /*1e80*/  UIADD3 UR8, UPT, UPT, UR6, 0xc400, UR8 ;  /* 0x0000c40006087890 */ /* 0x000fe2000fffe008 */
[----:B------:R3:W4:Y:S01]  /*1e90*/  SYNCS.PHASECHK.TRANS64.TRYWAIT P0, [UR7+0x28], R0 ;  /* 0x00002800ff0075a7 */ /* 0x0007220008001107 */
[----:B------:R-:W-:Y:S01]  /*1ea0*/  UIADD3.X UR23, UPT, UPT, URZ, UR29, URZ, UP0, !UPT ;  /* 0x0000001dff177290 */ /* 0x000fe200087fe4ff */
[----:B------:R-:W-:Y:S01]  /*1eb0*/  UMOV UR4, 0x30000 ;  /* 0x0003000000047882 */ /* 0x000fe20000000000 */
[----:B------:R-:W-:Y:S01]  /*1ec0*/  UMOV UR30, 0x0 ;  /* 0x00000000001e7882 */ /* 0x000fe20000000000 */
[----:B------:R-:W-:Y:S01]  /*1ed0*/  UMOV UR31, 0x10000000 ;  /* 0x10000000001f7882 */ /* 0x000fe20000000000 */
[----:B------:R-:W-:Y:S01]  /*1ee0*/  UMOV UR19, UR35 ;  /* 0x0000002300137c82 */ /* 0x000fe20008000000 */
[----:B------:R-:W-:Y:S01]  /*1ef0*/  UMOV UR20, UR36 ;  /* 0x0000002400147c82 */ /* 0x000fe20008000000 */
[----:B------:R-:W-:Y:S01]  /*1f00*/  UMOV UR12, UR36 ;  /* 0x00000024000c7c82 */ /* 0x000fe20008000000 */
[----:B------:R-:W-:Y:S01]  /*1f10*/  UMOV UR9, UR17 ;  /* 0x0000001100097c82 */ /* 0x000fe20008000000 */
[----:B------:R-:W-:Y:S01]  /*1f20*/  UMOV UR10, UR18 ;  /* 0x00000012000a7c82 */ /* 0x000fe20008000000 */
[----:B------:R1:W-:Y:S01]  /*1f30*/  UTMALDG.3D.MULTICAST [UR16], [UR14], UR4, desc[UR30] ;  /* 0x00001e100e0073b4 */ /* 0x0003e20008011804 */
[----:B------:R-:W-:-:S04]  /*1f40*/  UIADD3 UR13, UPT, UPT, UR13, 0x1, URZ ;  /* 0x000000010d0d7890 */ /* 0x000fc8000fffe0ff */
[----:B------:R-:W-:Y:S01]  /*1f50*/  UISETP.NE.AND UP0, UPT, UR13, UR26, UPT ;  /* 0x0000001a0d00728c */ /* 0x000fe2000bf05270 */
[----:B------:R3:W-:Y:S01]  /*1f60*/  UTMALDG.3D [UR8], [UR22], desc[UR30] ;  /* 0x00001e08160075b4 */ /* 0x0007e20008011000 */
[----:B-1----:R-:W-:-:S07]  /*1f70*/  UMOV UR4, UR5 ;  /* 0x0000000500047c82 */ /* 0x002fce0008000000 */
[----:B---3--:R-:W-:Y:S05]  /*1f80*/  BRA.U UP0, `(.L_x_38) ;  /* 0xfffffffd00487547 */ /* 0x008fea000b83ffff */
.L_x_32:
[C---:B------:R-:W-:Y:S01]  /*1f90*/  LEA R3, R11.reuse, UR6, 0x3 ;  /* 0x000000060b037c11 */ /* 0x040fe2000f8e18ff */
[----:B------:R-:W-:Y:S01]  /*1fa0*/  NOP ;  /* 0x0000000000007918 */ /* 0x000fe20000000000 */
[----:B-1----:R-:W-:Y:S02]  /*1fb0*/  SHF.L.U32 R0, R10, 0x1f, RZ ;  /* 0x0000001f0a007819 */ /* 0x002fe400000006ff */
[----:B------:R-:W-:Y:S02]  /*1fc0*/  LEA R4, R11, UR6, 0x4 ;  /* 0x000000060b047c11 */ /* 0x000fe4000f8e20ff */
[----:B--2-4-:R-:W1:Y:S02]  /*1fd0*/  SYNCS.PHASECHK.TRANS64.TRYWAIT P0, [R3+URZ+0x70], R0 ;  /* 0x00007000030075a7 */ /* 0x014e6400080011ff */
[----:B-1----:R-:W-:Y:S05]  /*1fe0*/  @!P0 BRA `(.L_x_39) ;  /* 0x0000004800648947 */ /* 0x002fea0003800000 */
.L_x_106:
[----:B------:R-:W2:Y:S01]  /*1ff0*/  LDS.128 R4, [R4+0x100] ;  /* 0x0001000004047984 */ /* 0x000ea20000000c00 */
[----:B------:R-:W-:Y:S01]  /*2000*/  UISETP.GE.AND UP0, UPT, UR40, 0x1, UPT ;  /* 0x000000012800788c */ /* 0x000fe2000bf06270 */
[----:B------:R-:W-:Y:S01]  /*2010*/  @!PT LDS RZ, [RZ] ;  /* 0x00000000fffff984 */ /* 0x000fe20000000800 */
[----:B------:R-:W-:Y:S01]  /*2020*/  @!PT LDS RZ, [RZ] ;  /* 0x00000000fffff984 */ /* 0x000fe20000000800 */
[----:B------:R-:W-:Y:S01]  /*2030*/  @!PT LDS RZ, [RZ] ;  /* 0x00000000fffff984 */ /* 0x000fe20000000800 */
[----:B------:R-:W-:Y:S01]  /*2040*/  @!PT LDS RZ, [RZ] ;  /* 0x00000000fffff984 */ /* 0x000fe20000000800 */
[----:B------:R3:W-:Y:S06]  /*2050*/  MEMBAR.ALL.CTA ;  /* 0x0000000000007992 */ /* 0x0007ec0000008000 */
[----:B---3--:R-:W3:Y:S01]  /*2060*/  FENCE.VIEW.ASYNC.S ;  /* 0x00000000000073c6 */ /* 0x008ee20000000000 */
[----:B--2---:R-:W-:-:S13]  /*2070*/  LOP3.LUT P0, RZ, R6, 0x1, RZ, 0xc0, !PT ;  /* 0x0000000106ff7812 */ /* 0x004fda000780c0ff */
[----:B---3--:R-:W-:Y:S01]  /*2080*/  VOTEU.ANY UP1, P0 ;  /* 0x0000000000ff7886 */ /* 0x008fe20000020100 */
[----:B------:R-:W-:-:S13]  /*2090*/  PLOP3.LUT P0, PT, PT, PT, UP1, 0x80, 0x8 ;  /* 0x000000000008781c */ /* 0x000fda0003f0f018 */
[----:B-1----:R-:W-:Y:S02]  /*20a0*/  @P0 LOP3.LUT R0, R5, 0xffff, RZ, 0xc0, !PT ;  /* 0x0000ffff05000812 */ /* 0x002fe400078ec0ff */
[----:B------:R-:W-:Y:S02]  /*20b0*/  @P0 MOV R2, R4 ;  /* 0x0000000400020202 */ /* 0x000fe40000000f00 */
[----:B------:R-:W-:Y:S01]  /*20c0*/  @P0 R2UR UR7, R0 ;  /* 0x00000000000702ca */ /* 0x000fe200000e0000 */
[----:B------:R-:W-:Y:S01]  /*20d0*/  VIADD R0, R3, 0x80 ;  /* 0x0000008003007836 */ /* 0x000fe20000000000 */
[----:B------:R-:W-:Y:S02]  /*20e0*/  @P0 SHF.R.U32.HI R4, RZ, 0x10, R5 ;  /* 0x00000010ff040819 */ /* 0x000fe40000011605 */
[----:B------:R-:W-:Y:S02]  /*20f0*/  @P0 R2UR UR8, R2 ;  /* 0x00000000020802ca */ /* 0x000fe400000e0000 */
[----:B------:R-:W-:-:S02]  /*2100*/  PRMT R0, RZ, 0x654, R0 ;  /* 0x00000654ff007816 */ /* 0x000fc40000000000 */
[----:B------:R-:W-:Y:S02]  /*2110*/  @P0 R2UR UR4, R4 ;  /* 0x00000000040402ca */ /* 0x000fe400000e0000 */
[----:B------:R1:W-:Y:S03]  /*2120*/  SYNCS.ARRIVE.TRANS64.RED.A1T0 RZ, [R0+URZ], RZ ;  /* 0x000000ff00ff79a7 */ /* 0x0003e600081004ff */
[----:B------:R-:W-:-:S04]  /*2130*/  @UP1 UMOV UR27, UR7 ;  /* 0x00000007001b1c82 */ /* 0x000fc80008000000 */
[----:B------:R-:W-:-:S04]  /*2140*/  @UP1 UMOV UR37, UR8 ;  /* 0x0000000800251c82 */ /* 0x000fc80008000000 */
[----:B------:R-:W-:Y:S01]  /*2150*/  @UP1 UMOV UR36, UR4 ;  /* 0x0000000400241c82 */ /* 0x000fe20008000000 */
[----:B------:R-:W-:Y:S05]  /*2160*/  BRA.U !UP0, `(.L_x_40) ;  /* 0x0000000108d47547 */ /* 0x000fea000b800000 */
[----:B------:R-:W2:Y:S01]  /*2170*/  LDCU.128 UR12, c[0x0][0xb10] ;  /* 0x00016200ff0c77ac */ /* 0x000ea20008000c00 */
[----:B------:R-:W3:Y:S01]  /*2180*/  LDCU UR26, c[0x0][0xb20] ;  /* 0x00016400ff1a77ac */ /* 0x000ee20008000800 */
[----:B------:R-:W4:Y:S01]  /*2190*/  LDCU UR20, c[0x0][0xb0c] ;  /* 0x00016180ff1477ac */ /* 0x000f220008000800 */
[----:B------:R-:W1:Y:S01]  /*21a0*/  LDCU.64 UR10, c[0x0][0xb28] ;  /* 0x00016500ff0a77ac */ /* 0x000e620008000a00 */
[----:B------:R-:W-:Y:S02]  /*21b0*/  UISETP.NE.AND UP3, UPT, UR40, 0x1, UPT ;  /* 0x000000012800788c */ /* 0x000fe4000bf65270 */
[----:B--2---:R-:W-:Y:S02]  /*21c0*/  UIMAD.WIDE.U32 UR16, UR38, UR15, URZ ;  /* 0x0000000f261072a5 */ /* 0x004fe4000f8e00ff */
[----:B------:R-:W-:Y:S02]  /*21d0*/  UIMAD.WIDE.U32 UR8, UR39, UR12, URZ ;  /* 0x0000000c270872a5 */ /* 0x000fe4000f8e00ff */
[----:B------:R-:W-:-:S02]  /*21e0*/  UISETP.NE.AND UP0, UPT, UR14, 0x1, UPT ;  /* 0x000000010e00788c */ /* 0x000fc4000bf05270 */
[----:B------:R-:W-:Y:S01]  /*21f0*/  UIMAD.WIDE.U32 UR22, UR27, UR15, URZ ;  /* 0x0000000f1b1672a5 */ /* 0x000fe2000f8e00ff */
[----:B------:R-:W-:Y:S02]  /*2200*/  UMOV UR16, UR17 ;  /* 0x0000001100107c82 */ /* 0x000fe40008000000 */
[----:B------:R-:W-:Y:S01]  /*2210*/  UMOV UR8, UR9 ;  /* 0x0000000900087c82 */ /* 0x000fe20008000000 */
[----:B---3--:R-:W-:Y:S02]  /*2220*/  USHF.R.U32.HI UR16, URZ, UR26, UR16 ;  /* 0x0000001aff107299 */ /* 0x008fe40008011610 */
[----:B----4-:R-:W-:Y:S02]  /*2230*/  UISETP.NE.AND UP2, UPT, UR20, 0x1, UPT ;  /* 0x000000011400788c */ /* 0x010fe4000bf45270 */
[----:B------:R-:W-:Y:S02]  /*2240*/  USHF.R.U32.HI UR8, URZ, UR13, UR8 ;  /* 0x0000000dff087299 */ /* 0x000fe40008011608 */
[----:B------:R-:W-:-:S02]  /*2250*/  USEL UR7, UR38, UR16, !UP0 ;  /* 0x0000001026077287 */ /* 0x000fc4000c000000 */
[----:B------:R-:W-:Y:S02]  /*2260*/  USEL UR8, UR39, UR8, !UP2 ;  /* 0x0000000827087287 */ /* 0x000fe4000d000000 */
[----:B-1----:R-:W-:Y:S01]  /*2270*/  UIMAD.WIDE.U32 UR16, UR7, UR10, URZ ;  /* 0x0000000a071072a5 */ /* 0x002fe2000f8e00ff */
[----:B------:R-:W-:Y:S01]  /*2280*/  UMOV UR4, UR23 ;  /* 0x0000001700047c82 */ /* 0x000fe20008000000 */
[----:B------:R-:W-:Y:S02]  /*2290*/  UIMAD.WIDE.U32 UR18, UR37, UR12, URZ ;  /* 0x0000000c251272a5 */ /* 0x000fe4000f8e00ff */
[----:B------:R-:W-:-:S03]  /*22a0*/  UIMAD.WIDE.U32 UR22, UR8, UR10, URZ ;  /* 0x0000000a081672a5 */ /* 0x000fc6000f8e00ff */
[----:B------:R-:W-:Y:S01]  /*22b0*/  UMOV UR16, UR17 ;  /* 0x0000001100107c82 */ /* 0x000fe20008000000 */
[----:B------:R-:W-:Y:S02]  /*22c0*/  USHF.R.U32.HI UR4, URZ, UR26, UR4 ;  /* 0x0000001aff047299 */ /* 0x000fe40008011604 */
[----:B------:R-:W-:Y:S01]  /*22d0*/  @UP3 USHF.R.U32.HI UR7, URZ, UR11, UR16 ;  /* 0x0000000bff073299 */ /* 0x000fe20008011610 */
[----:B------:R-:W-:Y:S01]  /*22e0*/  UMOV UR18, UR19 ;  /* 0x0000001300127c82 */ /* 0x000fe20008000000 */
[----:B------:R-:W-:Y:S01]  /*22f0*/  UMOV UR22, UR23 ;  /* 0x0000001700167c82 */ /* 0x000fe20008000000 */
[----:B------:R-:W-:Y:S02]  /*2300*/  USHF.R.U32.HI UR13, URZ, UR13, UR18 ;  /* 0x0000000dff0d7299 */ /* 0x000fe40008011612 */
[----:B------:R-:W-:Y:S02]  /*2310*/  USEL UR4, UR27, UR4, !UP0 ;  /* 0x000000041b047287 */ /* 0x000fe4000c000000 */
[----:B------:R-:W-:-:S02]  /*2320*/  @UP3 USHF.R.U32.HI UR8, URZ, UR11, UR22 ;  /* 0x0000000bff083299 */ /* 0x000fc40008011616 */
[----:B------:R-:W-:Y:S02]  /*2330*/  UIMAD UR9, UR40, UR7, URZ ;  /* 0x00000007280972a4 */ /* 0x000fe4000f8e02ff */
[----:B------:R-:W-:Y:S02]  /*2340*/  USEL UR7, UR37, UR13, !UP2 ;  /* 0x0000000d25077287 */ /* 0x000fe4000d000000 */
[----:B------:R-:W-:Y:S02]  /*2350*/  UIMAD UR12, UR40, UR8, URZ ;  /* 0x00000008280c72a4 */ /* 0x000fe4000f8e02ff */
[----:B------:R-:W-:Y:S02]  /*2360*/  UISETP.GE.AND UP0, UPT, UR4, UR9, UPT ;  /* 0x000000090400728c */ /* 0x000fe4000bf06270 */
[----:B------:R-:W-:Y:S02]  /*2370*/  UIMAD.WIDE.U32 UR16, UR4, UR10, URZ ;  /* 0x0000000a041072a5 */ /* 0x000fe4000f8e00ff */
[----:B------:R-:W-:-:S02]  /*2380*/  UISETP.GE.OR UP0, UPT, UR7, UR12, UP0 ;  /* 0x0000000c0700728c */ /* 0x000fc40008706670 */
        /* <DEDUP_REMOVED lines=19> */
.L_x_40:
[----:B------:R-:W2:Y:S02]  /*24c0*/  LDCU UR4, c[0x0][0xb30] ;  /* 0x00016600ff0477ac */ /* 0x000ea40008000800 */
[----:B--2---:R-:W-:-:S09]  /*24d0*/  UISETP.NE.AND UP0, UPT, UR4, 0x1, UPT ;  /* 0x000000010400788c */ /* 0x004fd2000bf05270 */
[----:B------:R-:W-:Y:S05]  /*24e0*/  BRA.U UP0, `(.L_x_41) ;  /* 0x0000000100447547 */ /* 0x000fea000b800000 */
[----:B------:R-:W2:Y:S01]  /*24f0*/  LDCU.128 UR12, c[0x0][0xb10] ;  /* 0x00016200ff0c77ac */ /* 0x000ea20008000c00 */
[----:B------:R-:W3:Y:S01]  /*2500*/  LDCU UR16, c[0x0][0xb0c] ;  /* 0x00016180ff1077ac */ /* 0x000ee20008000800 */
[----:B------:R-:W4:Y:S01]  /*2510*/  LDCU UR17, c[0x0][0xb20] ;  /* 0x00016400ff1177ac */ /* 0x000f220008000800 */
[----:B--2---:R-:W-:Y:S02]  /*2520*/  UIMAD.WIDE.U32 UR10, UR37, UR12, URZ ;  /* 0x0000000c250a72a5 */ /* 0x004fe4000f8e00ff */
[----:B------:R-:W-:Y:S02]  /*2530*/  UIMAD.WIDE.U32 UR8, UR27, UR15, URZ ;  /* 0x0000000f1b0872a5 */ /* 0x000fe4000f8e00ff */
[----:B---3--:R-:W-:Y:S02]  /*2540*/  UISETP.NE.AND UP2, UPT, UR16, 0x1, UPT ;  /* 0x000000011000788c */ /* 0x008fe4000bf45270 */
[----:B------:R-:W-:Y:S01]  /*2550*/  UISETP.NE.AND UP0, UPT, UR14, 0x1, UPT ;  /* 0x000000010e00788c */ /* 0x000fe2000bf05270 */
[----:B------:R-:W-:-:S02]  /*2560*/  UMOV UR7, UR11 ;  /* 0x0000000b00077c82 */ /* 0x000fc40008000000 */
[----:B------:R-:W-:Y:S01]  /*2570*/  UMOV UR4, UR9 ;  /* 0x0000000900047c82 */ /* 0x000fe20008000000 */
[----:B------:R-:W-:Y:S02]  /*2580*/  USHF.R.U32.HI UR7, URZ, UR13, UR7 ;  /* 0x0000000dff077299 */ /* 0x000fe40008011607 */
[----:B----4-:R-:W-:Y:S02]  /*2590*/  USHF.R.U32.HI UR4, URZ, UR17, UR4 ;  /* 0x00000011ff047299 */ /* 0x010fe40008011604 */
[----:B------:R-:W-:Y:S02]  /*25a0*/  USEL UR7, UR37, UR7, !UP2 ;  /* 0x0000000725077287 */ /* 0x000fe4000d000000 */
[----:B------:R-:W-:-:S04]  /*25b0*/  USEL UR4, UR27, UR4, !UP0 ;  /* 0x000000041b047287 */ /* 0x000fc8000c000000 */
[----:B------:R-:W-:Y:S02]  /*25c0*/  UIADD3 UR8, UPT, UPT, UR7, -UR4, URZ ;  /* 0x8000000407087290 */ /* 0x000fe4000fffe0ff */
[----:B------:R-:W-:Y:S02]  /*25d0*/  UIADD3 UR4, UPT, UPT, -UR7, UR4, URZ ;  /* 0x0000000407047290 */ /* 0x000fe4000fffe1ff */
[----:B------:R-:W-:Y:S02]  /*25e0*/  UIMAD UR27, UR8, UR14, UR27 ;  /* 0x0000000e081b72a4 */ /* 0x000fe4000f8e021b */
[----:B------:R-:W-:-:S12]  /*25f0*/  UIMAD UR37, UR4, UR16, UR37 ;  /* 0x00000010042572a4 */ /* 0x000fd8000f8e0225 */
.L_x_41:
[----:B------:R-:W-:Y:S01]  /*2600*/  VIADD R11, R11, 0x1 ;  /* 0x000000010b0b7836 */ /* 0x000fe20000000000 */
[----:B------:R-:W-:Y:S01]  /*2610*/  PLOP3.LUT P1, PT, PT, PT, PT, 0x80, 0x8 ;  /* 0x000000000008781c */ /* 0x000fe20003f2f070 */
[----:B------:R-:W-:Y:S02]  /*2620*/  UIADD3 UR46, UPT, UPT, UR37, UR60, URZ ;  /* 0x0000003c252e7290 */ /* 0x000fe4000fffe0ff */
[----:B------:R-:W-:Y:S01]  /*2630*/  UIADD3 UR45, UPT, UPT, UR27, UR57, URZ ;  /* 0x000000391b2d7290 */ /* 0x000fe2000fffe0ff */
[----:B------:R-:W-:-:S04]  /*2640*/  ISETP.NE.AND P0, PT, R11, 0x2, PT ;  /* 0x000000020b00780c */ /* 0x000fc80003f05270 */
[----:B-1----:R-:W-:Y:S02]  /*2650*/  SEL R0, RZ, 0x1, P0 ;  /* 0x00000001ff007807 */ /* 0x002fe40000000000 */
[----:B------:R-:W-:Y:S02]  /*2660*/  SEL R11, R11, RZ, P0 ;  /* 0x000000ff0b0b7207 */ /* 0x000fe40000000000 */
[----:B------:R-:W-:Y:S01]  /*2670*/  LOP3.LUT R10, R10, R0, RZ, 0x3c, !PT ;  /* 0x000000000a0a7212 */ /* 0x000fe200078e3cff */
[----:B------:R-:W-:Y:S06]  /*2680*/  BRA.U UP1, `(.L_x_42) ;  /* 0xfffffff101447547 */ /* 0x000fec000b83ffff */
[----:B------:R-:W-:Y:S01]  /*2690*/  UIADD3 UR7, UPT, UPT, UR6, 0x28, URZ ;  /* 0x0000002806077890 */ /* 0x000fe2000fffe0ff */
[----:B------:R-:W-:-:S03]  /*26a0*/  SHF.L.U32 R2, R12, 0x1f, RZ ;  /* 0x0000001f0c027819 */ /* 0x000fc600000006ff */
[----:B------:R-:W-:-:S09]  /*26b0*/  ULEA UR4, UR5, UR7, 0x3 ;  /* 0x0000000705047291 */ /* 0x000fd2000f8e18ff */
[----:B------:R-:W1:Y:S02]  /*26c0*/  SYNCS.PHASECHK.TRANS64.TRYWAIT P0, [UR4], R2 ;  /* 0x00000002ff0075a7 */ /* 0x000e640008001104 */
[----:B-1----:R-:W-:Y:S05]  /*26d0*/  @!P0 BRA `(.L_x_43) ;  /* 0x0000004000bc8947 */ /* 0x002fea0003800000 */
.L_x_108:
[----:B------:R-:W-:-:S04]  /*26e0*/  UIADD3 UR4, UPT, UPT, UR5, 0x1, URZ ;  /* 0x0000000105047890 */ /* 0x000fc8000fffe0ff */
[----:B------:R-:W-:-:S04]  /*26f0*/  UISETP.NE.AND UP0, UPT, UR4, 0x5, UPT ;  /* 0x000000050400788c */ /* 0x000fc8000bf05270 */
[----:B------:R-:W-:Y:S02]  /*2700*/  USEL UR6, URZ, 0x1, UP0 ;  /* 0x00000001ff067887 */ /* 0x000fe40008000000 */
[----:B------:R-:W-:-:S04]  /*2710*/  USEL UR4, UR4, URZ, UP0 ;  /* 0x000000ff04047287 */ /* 0x000fc80008000000 */
[----:B------:R-:W-:Y:S01]  /*2720*/  ULEA UR5, UR4, UR7, 0x3 ;  /* 0x0000000704057291 */ /* 0x000fe2000f8e18ff */
[----:B-1----:R-:W-:-:S04]  /*2730*/  LOP3.LUT R2, R12, UR6, RZ, 0x3c, !PT ;  /* 0x000000060c027c12 */ /* 0x002fc8000f8e3cff */
[----:B------:R-:W-:-:S04]  /*2740*/  SHF.L.U32 R3, R2, 0x1f, RZ ;  /* 0x0000001f02037819 */ /* 0x000fc800000006ff */
[----:B------:R-:W1:Y:S02]  /*2750*/  SYNCS.PHASECHK.TRANS64.TRYWAIT P0, [UR5], R3 ;  /* 0x00000003ff0075a7 */ /* 0x000e640008001105 */
[----:B-1----:R-:W-:Y:S05]  /*2760*/  @!P0 BRA `(.L_x_44) ;  /* 0x0000004000b08947 */ /* 0x002fea0003800000 */
.L_x_110:
[----:B------:R-:W-:-:S04]  /*2770*/  UIADD3 UR4, UPT, UPT, UR4, 0x1, URZ ;  /* 0x0000000104047890 */ /* 0x000fc8000fffe0ff */
[----:B------:R-:W-:-:S04]  /*2780*/  UISETP.NE.AND UP0, UPT, UR4, 0x5, UPT ;  /* 0x000000050400788c */ /* 0x000fc8000bf05270 */
[----:B------:R-:W-:Y:S02]  /*2790*/  USEL UR6, URZ, 0x1, UP0 ;  /* 0x00000001ff067887 */ /* 0x000fe40008000000 */
[----:B------:R-:W-:-:S04]  /*27a0*/  USEL UR4, UR4, URZ, UP0 ;  /* 0x000000ff04047287 */ /* 0x000fc80008000000 */
[----:B------:R-:W-:Y:S01]  /*27b0*/  ULEA UR5, UR4, UR7, 0x3 ;  /* 0x0000000704057291 */ /* 0x000fe2000f8e18ff */
[----:B------:R-:W-:-:S04]  /*27c0*/  LOP3.LUT R2, R2, UR6, RZ, 0x3c, !PT ;  /* 0x0000000602027c12 */ /* 0x000fc8000f8e3cff */
[----:B-1----:R-:W-:-:S04]  /*27d0*/  SHF.L.U32 R3, R2, 0x1f, RZ ;  /* 0x0000001f02037819 */ /* 0x002fc800000006ff */
[----:B------:R-:W1:Y:S02]  /*27e0*/  SYNCS.PHASECHK.TRANS64.TRYWAIT P0, [UR5], R3 ;  /* 0x00000003ff0075a7 */ /* 0x000e640008001105 */
[----:B-1----:R-:W-:Y:S05]  /*27f0*/  @!P0 BRA `(.L_x_45) ;  /* 0x0000004000a48947 */ /* 0x002fea0003800000 */
.L_x_112:
        /* <DEDUP_REMOVED lines=9> */
.L_x_114:
[----:B------:R-:W-:-:S04]  /*2890*/  UIADD3 UR4, UPT, UPT, UR4, 0x1, URZ ;  /* 0x0000000104047890 */ /* 0x000fc8000fffe0ff */
[----:B------:R-:W-:-:S04]  /*28a0*/  UISETP.NE.AND UP0, UPT, UR4, 0x5, UPT ;  /* 0x000000050400788c */ /* 0x000fc8000bf05270 */
[----:B------:R-:W-:Y:S02]  /*28b0*/  USEL UR5, URZ, 0x1, UP0 ;  /* 0x00000001ff057887 */ /* 0x000fe40008000000 */
[----:B------:R-:W-:-:S04]  /*28c0*/  USEL UR4, UR4, URZ, UP0 ;  /* 0x000000ff04047287 */ /* 0x000fc80008000000 */
[----:B------:R-:W-:Y:S01]  /*28d0*/  ULEA UR4, UR4, UR7, 0x3 ;  /* 0x0000000704047291 */ /* 0x000fe2000f8e18ff */
[----:B------:R-:W-:-:S04]  /*28e0*/  LOP3.LUT R2, R2, UR5, RZ, 0x3c, !PT ;  /* 0x0000000502027c12 */ /* 0x000fc8000f8e3cff */
[----:B------:R-:W-:Y:S01]  /*28f0*/  SHF.L.U32 R2, R2, 0x1f, RZ ;  /* 0x0000001f02027819 */ /* 0x000fe200000006ff */
[----:B-1----:R-:W-:-:S07]  /*2900*/  IMAD.U32 R0, RZ, RZ, UR4 ;  /* 0x00000004ff007e24 */ /* 0x002fce000f8e00ff */
.L_x_47:
[----:B-1----:R1:W2:Y:S02]  /*2910*/  SYNCS.PHASECHK.TRANS64.TRYWAIT P0, [R0+URZ], R2 ;  /* 0x00000002000075a7 */ /* 0x0022a400080011ff */
[----:B--2---:R-:W-:Y:S05]  /*2920*/  @!P0 NANOSLEEP.SYNCS 0x989680 ;  /* 0x009896800000895d */ /* 0x004fea0003900000 */
[----:B------:R-:W2:Y:S02]  /*2930*/  @!P0 SYNCS.PHASECHK.TRANS64 P0, [R0+URZ], R2 ;  /* 0x00000002000085a7 */ /* 0x000ea400080010ff */
[----:B--2---:R-:W-:Y:S05]  /*2940*/  @P0 EXIT ;  /* 0x000000000000094d */ /* 0x004fea0003800000 */
[----:B------:R-:W-:Y:S05]  /*2950*/  BRA `(.L_x_47) ;  /* 0xfffffffc00ec7947 */ /* 0x000fea000383ffff */
.L_x_22:
[----:B------:R-:W-:-:S04]  /*2960*/  UISETP.NE.AND UP0, UPT, UR48, URZ, UPT ;  /* 0x000000ff3000728c */ /* 0x000fc8000bf05270 */
[----:B------:R-:W-:-:S09]  /*2970*/  UISETP.NE.OR UP0, UPT, UR22, 0x1, UP0 ;  /* 0x000000011600788c */ /* 0x000fd20008705670 */
[----:B------:R-:W-:Y:S05]  /*2980*/  BRA.U UP0, `(.L_x_48) ;  /* 0x0000000500487547 */ /* 0x000fea000b800000 */
[----:B------:R-:W-:Y:S01]  /*2990*/  ISETP.GE.U32.AND P2, PT, R0, 0x2, PT ;  /* 0x000000020000780c */ /* 0x000fe20003f46070 */
[----:B------:R-:W-:Y:S01]  /*29a0*/  IMAD.MOV.U32 R12, RZ, RZ, 0x1 ;  /* 0x00000001ff0c7424 */ /* 0x000fe200078e00ff */
[----:B------:R-:W-:Y:S02]  /*29b0*/  CS2R R10, SRZ ;  /* 0x00000000000a7805 */ /* 0x000fe4000001ff00 */
[----:B------:R-:W-:Y:S01]  /*29c0*/  CS2R R8, SRZ ;  /* 0x0000000000087805 */ /* 0x000fe2000001ff00 */
[----:B------:R-:W-:Y:S01]  /*29d0*/  UMOV UR6, 0x400 ;  /* 0x0000040000067882 */ /* 0x000fe20000000000 */
[----:B------:R-:W-:Y:S01]  /*29e0*/  UMOV UR5, URZ ;  /* 0x000000ff00057c82 */ /* 0x000fe20008000000 */
[----:B------:R-:W-:-:S12]  /*29f0*/  ULEA UR6, UR48, UR6, 0x18 ;  /* 0x0000000630067291 */ /* 0x000fd8000f8ec0ff */
.L_x_52:
[----:B------:R-:W-:Y:S02]  /*2a00*/  LEA R2, R8, UR6, 0x3 ;  /* 0x0000000608027c11 */ /* 0x000fe4000f8e18ff */
[----:B------:R-:W-:-:S03]  /*2a10*/  SHF.L.U32 R4, R9, 0x1f, RZ ;  /* 0x0000001f09047819 */ /* 0x000fc600000006ff */
[----:B------:R-:W-:Y:S01]  /*2a20*/  VIADD R5, R2, 0xe0 ;  /* 0x000000e002057836 */ /* 0x000fe20000000000 */
[----:B------:R-:W1:Y:S02]  /*2a30*/  SYNCS.PHASECHK.TRANS64.TRYWAIT P0, [R2+URZ+0xd0], R4 ;  /* 0x0000d004020075a7 */ /* 0x000e6400080011ff */
[----:B-1----:R-:W-:Y:S05]  /*2a40*/  @!P0 BRA `(.L_x_49) ;  /* 0x0000004000408947 */ /* 0x002fea0003800000 */
.L_x_115:
[----:B------:R-:W-:Y:S01]  /*2a50*/  ULEA UR4, UR5, UR6, 0x3 ;  /* 0x0000000605047291 */ /* 0x000fe2000f8e18ff */
[----:B-1----:R-:W-:Y:S01]  /*2a60*/  PRMT R2, RZ, 0x654, R5 ;  /* 0x00000654ff027816 */ /* 0x002fe20000000005 */
[----:B------:R-:W-:Y:S01]  /*2a70*/  @!P2 IMAD.MOV.U32 R4, RZ, RZ, 0x10 ;  /* 0x00000010ff04a424 */ /* 0x000fe200078e00ff */
[----:B------:R-:W-:Y:S01]  /*2a80*/  SHF.L.U32 R5, R12, 0x1f, RZ ;  /* 0x0000001f0c057819 */ /* 0x000fe200000006ff */
[----:B------:R-:W-:Y:S01]  /*2a90*/  UIADD3 UR7, UPT, UPT, UR4, 0x70, URZ ;  /* 0x0000007004077890 */ /* 0x000fe2000fffe0ff */
[----:B------:R1:W-:Y:S05]  /*2aa0*/  SYNCS.ARRIVE.TRANS64.RED.A1T0 RZ, [R2+URZ], RZ ;  /* 0x000000ff02ff79a7 */ /* 0x0003ea00081004ff */
[----:B------:R-:W-:Y:S01]  /*2ab0*/  IMAD.U32 R6, RZ, RZ, UR7 ;  /* 0x00000007ff067e24 */ /* 0x000fe2000f8e00ff */
[----:B------:R-:W2:Y:S04]  /*2ac0*/  SYNCS.PHASECHK.TRANS64.TRYWAIT P0, [UR4+0x80], R5 ;  /* 0x00008005ff0075a7 */ /* 0x000ea80008001104 */
[----:B------:R-:W-:Y:S01]  /*2ad0*/  PRMT R6, R0, 0x654, R6 ;  /* 0x0000065400067816 */ /* 0x000fe20000000006 */
[----:B-12---:R-:W-:Y:S06]  /*2ae0*/  @!P0 BRA `(.L_x_50) ;  /* 0x00000040002c8947 */ /* 0x006fec0003800000 */
.L_x_117:
[----:B------:R-:W-:Y:S01]  /*2af0*/  ULEA UR8, UR5, UR6, 0x4 ;  /* 0x0000000605087291 */ /* 0x000fe2000f8e20ff */
[----:B------:R-:W-:Y:S01]  /*2b00*/  SEL R3, R6, R3, !P2 ;  /* 0x0000000306037207 */ /* 0x000fe20005000000 */
[----:B------:R-:W-:Y:S01]  /*2b10*/  UIADD3 UR9, UPT, UPT, UR4, 0x70, URZ ;  /* 0x0000007004097890 */ /* 0x000fe2000fffe0ff */
[----:B-1----:R-:W-:Y:S01]  /*2b20*/  LEA R2, R11, UR6, 0x3 ;  /* 0x000000060b027c11 */ /* 0x002fe2000f8e18ff */
[----:B------:R-:W-:Y:S01]  /*2b30*/  UIADD3 UR8, UPT, UPT, UR8, 0x100, URZ ;  /* 0x0000010008087890 */ /* 0x000fe2000fffe0ff */
[----:B------:R1:W-:Y:S01]  /*2b40*/  @!P2 SYNCS.ARRIVE.TRANS64.RED RZ, [R3+URZ], R4 ;  /* 0x0000000403ffa9a7 */ /* 0x0003e200080004ff */
[----:B------:R-:W-:Y:S01]  /*2b50*/  UIADD3 UR4, UPT, UPT, UR5, 0x1, URZ ;  /* 0x0000000105047890 */ /* 0x000fe2000fffe0ff */
[----:B------:R-:W-:-:S03]  /*2b60*/  VIADD R8, R8, 0x1 ;  /* 0x0000000108087836 */ /* 0x000fc60000000000 */
[----:B------:R-:W-:Y:S02]  /*2b70*/  UISETP.NE.AND UP0, UPT, UR4, 0x2, UPT ;  /* 0x000000020400788c */ /* 0x000fe4000bf05270 */
[----:B------:R-:W-:Y:S01]  /*2b80*/  ISETP.NE.AND P0, PT, R8, 0x2, PT ;  /* 0x000000020800780c */ /* 0x000fe20003f05270 */
[----:B------:R-:W-:Y:S06]  /*2b90*/  UGETNEXTWORKID.BROADCAST [UR8], [UR9] ;  /* 0x00000000080073ca */ /* 0x000fec0008000100 */
[----:B------:R-:W-:Y:S02]  /*2ba0*/  USEL UR7, URZ, 0x1, UP0 ;  /* 0x00000001ff077887 */ /* 0x000fe40008000000 */
[----:B------:R-:W-:-:S04]  /*2bb0*/  USEL UR5, UR4, URZ, UP0 ;  /* 0x000000ff04057287 */ /* 0x000fc80008000000 */
[----:B------:R-:W-:Y:S02]  /*2bc0*/  LOP3.LUT R12, R12, UR7, RZ, 0x3c, !PT ;  /* 0x000000070c0c7c12 */ /* 0x000fe4000f8e3cff */
[----:B-1----:R-:W-:-:S04]  /*2bd0*/  SHF.L.U32 R4, R10, 0x1f, RZ ;  /* 0x0000001f0a047819 */ /* 0x002fc800000006ff */
[----:B------:R-:W1:Y:S02]  /*2be0*/  SYNCS.PHASECHK.TRANS64.TRYWAIT P1, [R2+URZ+0x70], R4 ;  /* 0x00007004020075a7 */ /* 0x000e6400080211ff */
[----:B-1----:R-:W-:Y:S05]  /*2bf0*/  @!P1 BRA `(.L_x_51) ;  /* 0x0000004000009947 */ /* 0x002fea0003800000 */
.L_x_118:
[C---:B-1----:R-:W-:Y:S01]  /*2c00*/  LEA R4, R11.reuse, UR6, 0x4 ;  /* 0x000000060b047c11 */ /* 0x042fe2000f8e20ff */
[----:B------:R-:W-:Y:S01]  /*2c10*/  VIADD R2, R2, 0x80 ;  /* 0x0000008002027836 */ /* 0x000fe20000000000 */
[----:B------:R-:W-:Y:S01]  /*2c20*/  SEL R8, R8, RZ, P0 ;  /* 0x000000ff08087207 */ /* 0x000fe20000000000 */
[----:B------:R-:W-:-:S03]  /*2c30*/  VIADD R11, R11, 0x1 ;  /* 0x000000010b0b7836 */ /* 0x000fc60000000000 */
[----:B------:R-:W1:Y:S01]  /*2c40*/  LDS.128 R4, [R4+0x100] ;  /* 0x0001000004047984 */ /* 0x000e620000000c00 */
[----:B------:R-:W-:Y:S02]  /*2c50*/  PRMT R2, RZ, 0x654, R2 ;  /* 0x00000654ff027816 */ /* 0x000fe40000000002 */
[C---:B------:R-:W-:Y:S01]  /*2c60*/  ISETP.NE.AND P1, PT, R11.reuse, 0x2, PT ;  /* 0x000000020b00780c */ /* 0x040fe20003f25270 */
[----:B------:R-:W-:Y:S01]  /*2c70*/  @!PT LDS RZ, [RZ] ;  /* 0x00000000fffff984 */ /* 0x000fe20000000800 */
[----:B------:R-:W-:Y:S01]  /*2c80*/  @!PT LDS RZ, [RZ] ;  /* 0x00000000fffff984 */ /* 0x000fe20000000800 */
[----:B------:R-:W-:Y:S01]  /*2c90*/  @!PT LDS RZ, [RZ] ;  /* 0x00000000fffff984 */ /* 0x000fe20000000800 */
[----:B------:R-:W-:Y:S01]  /*2ca0*/  @!PT LDS RZ, [RZ] ;  /* 0x00000000fffff984 */ /* 0x000fe20000000800 */
[----:B------:R2:W-:Y:S06]  /*2cb0*/  MEMBAR.ALL.CTA ;  /* 0x0000000000007992 */ /* 0x0005ec0000008000 */
[----:B--2---:R-:W2:Y:S01]  /*2cc0*/  FENCE.VIEW.ASYNC.S ;  /* 0x00000000000073c6 */ /* 0x004ea20000000000 */
[----:B------:R-:W-:Y:S01]  /*2cd0*/  SEL R11, R11, RZ, P1 ;  /* 0x000000ff0b0b7207 */ /* 0x000fe20000800000 */
[----:B--2---:R2:W-:Y:S01]  /*2ce0*/  SYNCS.ARRIVE.TRANS64.RED.A1T0 RZ, [R2+URZ], RZ ;  /* 0x000000ff02ff79a7 */ /* 0x0045e200081004ff */
[----:B-1----:R-:W-:-:S02]  /*2cf0*/  LOP3.LUT P3, RZ, R6, 0x1, RZ, 0xc0, !PT ;  /* 0x0000000106ff7812 */ /* 0x002fc4000786c0ff */
[----:B------:R-:W-:-:S04]  /*2d00*/  SEL R4, RZ, 0x1, P1 ;  /* 0x00000001ff047807 */ /* 0x000fc80000800000 */
[----:B------:R-:W-:Y:S02]  /*2d10*/  LOP3.LUT R10, R10, R4, RZ, 0x3c, !PT ;  /* 0x000000040a0a7212 */ /* 0x000fe400078e3cff */
[----:B--2---:R-:W-:-:S04]  /*2d20*/  SEL R2, RZ, 0x1, P0 ;  /* 0x00000001ff027807 */ /* 0x004fc80000000000 */
[----:B------:R-:W-:Y:S01]  /*2d30*/  LOP3.LUT R9, R9, R2, RZ, 0x3c, !PT ;  /* 0x0000000209097212 */ /* 0x000fe200078e3cff */
[----:B------:R-:W-:Y:S06]  /*2d40*/  @P3 BRA `(.L_x_52) ;  /* 0xfffffffc002c3947 */ /* 0x000fec000383ffff */
[----:B------:R-:W-:Y:S01]  /*2d50*/  ULEA UR4, UR5, UR6, 0x3 ;  /* 0x0000000605047291 */ /* 0x000fe2000f8e18ff */
[----:B------:R-:W-:-:S08]  /*2d60*/  SHF.L.U32 R2, R12, 0x1f, RZ ;  /* 0x0000001f0c027819 */ /* 0x000fd000000006ff */
[----:B------:R-:W1:Y:S02]  /*2d70*/  SYNCS.PHASECHK.TRANS64 P0, [UR4+0x80], R2 ;  /* 0x00008002ff0075a7 */ /* 0x000e640008001004 */
[----:B-1----:R-:W-:Y:S05]  /*2d80*/  @P0 BRA `(.L_x_53) ;  /* 0x0000000000080947 */ /* 0x002fea0003800000 */
[----:B------:R-:W1:Y:S02]  /*2d90*/  SYNCS.PHASECHK.TRANS64.TRYWAIT P0, [UR4+0x80], R2 ;  /* 0x00008002ff0075a7 */ /* 0x000e640008001104 */
[----:B-1----:R-:W-:Y:S05]  /*2da0*/  @!P0 BRA `(.L_x_54) ;  /* 0x0000003c00a88947 */ /* 0x002fea0003800000 */
.L_x_53:
[----:B------:R-:W-:-:S04]  /*2db0*/  UIADD3 UR7, UPT, UPT, UR5, 0x1, URZ ;  /* 0x0000000105077890 */ /* 0x000fc8000fffe0ff */
[----:B------:R-:W-:-:S04]  /*2dc0*/  UISETP.NE.AND UP0, UPT, UR7, 0x2, UPT ;  /* 0x000000020700788c */ /* 0x000fc8000bf05270 */
[----:B------:R-:W-:Y:S02]  /*2dd0*/  USEL UR8, URZ, 0x1, UP0 ;  /* 0x00000001ff087887 */ /* 0x000fe40008000000 */
[----:B------:R-:W-:-:S04]  /*2de0*/  USEL UR7, UR7, URZ, UP0 ;  /* 0x000000ff07077287 */ /* 0x000fc80008000000 */
[----:B------:R-:W-:Y:S01]  /*2df0*/  ULEA UR7, UR7, UR6, 0x3 ;  /* 0x0000000607077291 */ /* 0x000fe2000f8e18ff */
[----:B-1----:R-:W-:-:S04]  /*2e00*/  LOP3.LUT R2, R12, UR8, RZ, 0x3c, !PT ;  /* 0x000000080c027c12 */ /* 0x002fc8000f8e3cff */
[----:B------:R-:W-:-:S04]  /*2e10*/  SHF.L.U32 R0, R2, 0x1f, RZ ;  /* 0x0000001f02007819 */ /* 0x000fc800000006ff */
[----:B------:R-:W1:Y:S02]  /*2e20*/  SYNCS.PHASECHK.TRANS64 P0, [UR7+0x80], R0 ;  /* 0x00008000ff0075a7 */ /* 0x000e640008001007 */
[----:B-1----:R-:W-:Y:S05]  /*2e30*/  @P0 EXIT ;  /* 0x000000000000094d */ /* 0x002fea0003800000 */
[----:B------:R-:W-:Y:S02]  /*2e40*/  SHF.L.U32 R2, R2, 0x1f, RZ ;  /* 0x0000001f02027819 */ /* 0x000fe400000006ff */
[----:B------:R-:W-:-:S07]  /*2e50*/  MOV R0, UR7 ;  /* 0x0000000700007c02 */ /* 0x000fce0008000f00 */
.L_x_55:
[----:B-1----:R1:W2:Y:S02]  /*2e60*/  SYNCS.PHASECHK.TRANS64.TRYWAIT P0, [R0+URZ+0x80], R2 ;  /* 0x00008002000075a7 */ /* 0x0022a400080011ff */
[----:B--2---:R-:W-:Y:S05]  /*2e70*/  @!P0 NANOSLEEP.SYNCS 0x989680 ;  /* 0x009896800000895d */ /* 0x004fea0003900000 */
[----:B------:R-:W2:Y:S02]  /*2e80*/  @!P0 SYNCS.PHASECHK.TRANS64 P0, [R0+URZ+0x80], R2 ;  /* 0x00008002000085a7 */ /* 0x000ea400080010ff */
[----:B--2---:R-:W-:Y:S05]  /*2e90*/  @P0 EXIT ;  /* 0x000000000000094d */ /* 0x004fea0003800000 */
[----:B------:R-:W-:Y:S05]  /*2ea0*/  BRA `(.L_x_55) ;  /* 0xfffffffc00ec7947 */ /* 0x000fea000383ffff */
.L_x_48:
[----:B------:R-:W-:Y:S05]  /*2eb0*/  BRA.U UP4, `(.L_x_56) ;  /* 0x0000000d04d47547 */ /* 0x000fea000b800000 */
[----:B------:R-:W-:Y:S01]  /*2ec0*/  UMOV UR4, 0x40 ;  /* 0x0000004000047882 */ /* 0x000fe20000000000 */
[----:B------:R-:W-:Y:S01]  /*2ed0*/  NOP ;  /* 0x0000000000007918 */ /* 0x000fe20000000000 */
[----:B------:R-:W-:Y:S01]  /*2ee0*/  ULEA UR5, UR48, UR4, 0x18 ;  /* 0x0000000430057291 */ /* 0x000fe2000f8ec0ff */
[----:B------:R-:W-:Y:S02]  /*2ef0*/  UMOV UR6, 0x400 ;  /* 0x0000040000067882 */ /* 0x000fe40000000000 */
[----:B------:R-:W-:-:S06]  /*2f00*/  ULEA UR6, UR48, UR6, 0x18 ;  /* 0x0000000630067291 */ /* 0x000fcc000f8ec0ff */
[----:B------:R-:W1:Y:S02]  /*2f10*/  LDS.U8 R0, [UR5+0x1c] ;  /* 0x00001c05ff007984 */ /* 0x000e640008000000 */
[----:B-1----:R-:W-:-:S13]  /*2f20*/  ISETP.NE.AND P0, PT, R0, RZ, PT ;  /* 0x000000ff0000720c */ /* 0x002fda0003f05270 */
[----:B------:R-:W-:Y:S05]  /*2f30*/  @P0 BRA `(.L_x_57) ;  /* 0x0000000000580947 */ /* 0x000fea0003800000 */
[----:B------:R-:W-:-:S13]  /*2f40*/  ELECT P0, URZ, PT ;  /* 0x0000000000ff782f */ /* 0x000fda0003800000 */
[----:B------:R-:W-:Y:S05]  /*2f50*/  @!P0 BRA `(.L_x_58) ;  /* 0x0000000000608947 */ /* 0x000fea0003800000 */
[----:B------:R-:W-:Y:S01]  /*2f60*/  UMOV UR4, 0x10 ;  /* 0x0000001000047882 */ /* 0x000fe20000000000 */
[----:B------:R-:W-:Y:S01]  /*2f70*/  HFMA2 R0, -RZ, RZ, 0, 5.9604644775390625e-08 ;  /* 0x00000001ff007431 */ /* 0x000fe200000001ff */
[----:B------:R-:W-:-:S03]  /*2f80*/  MOV R3, 0xffff ;  /* 0x0000ffff00037802 */ /* 0x000fc60000000f00 */
[----:B------:R-:W-:Y:S04]  /*2f90*/  DEPBAR.LE SB1, 0x36 ;  /* 0x00009d800000791a */ /* 0x000fe80000000000 */
[----:B------:R-:W1:Y:S02]  /*2fa0*/  UTCATOMSWS.FIND_AND_SET.ALIGN UP0, UR4, UR4 ;  /* 0x00000004000475e3 */ /* 0x000e640008000800 */
[----:B-1----:R-:W-:Y:S01]  /*2fb0*/  MOV R4, UR4 ;  /* 0x0000000400047c02 */ /* 0x002fe20008000f00 */
[----:B------:R-:W-:Y:S06]  /*2fc0*/  BRA.U UP0, `(.L_x_59) ;  /* 0x0000000100187547 */ /* 0x000fec000b800000 */
.L_x_60:
[----:B------:R-:W-:Y:S05]  /*2fd0*/  NANOSLEEP 0x64 ;  /* 0x000000640000795d */ /* 0x000fea0003800000 */
[----:B------:R-:W-:-:S05]  /*2fe0*/  UMOV UR4, 0x10 ;  /* 0x0000001000047882 */ /* 0x000fca0000000000 */
[----:B------:R-:W-:Y:S04]  /*2ff0*/  DEPBAR.LE SB1, 0x36 ;  /* 0x00009d800000791a */ /* 0x000fe80000000000 */
[----:B------:R-:W1:Y:S02]  /*3000*/  UTCATOMSWS.FIND_AND_SET.ALIGN UP0, UR4, UR4 ;  /* 0x00000004000475e3 */ /* 0x000e640008000800 */
[----:B-1----:R-:W-:Y:S01]  /*3010*/  MOV R4, UR4 ;  /* 0x0000000400047c02 */ /* 0x002fe20008000f00 */
[----:B------:R-:W-:Y:S05]  /*3020*/  BRA.U !UP0, `(.L_x_60) ;  /* 0xfffffffd08e87547 */ /* 0x000fea000b83ffff */
.L_x_59:
[-C--:B------:R-:W-:Y:S02]  /*3030*/  SHF.L.U32 R3, R3, R4.reuse, RZ ;  /* 0x0000000403037219 */ /* 0x080fe400000006ff */
[----:B------:R-:W-:Y:S01]  /*3040*/  SHF.L.U32 R0, R0, R4, RZ ;  /* 0x0000000400007219 */ /* 0x000fe200000006ff */
[----:B------:R-:W-:Y:S02]  /*3050*/  IMAD.SHL.U32 R4, R4, 0x20, RZ ;  /* 0x0000002004047824 */ /* 0x000fe400078e00ff */
[----:B------:R1:W-:Y:S04]  /*3060*/  ATOMS.OR RZ, [UR5+0x14], R3 ;  /* 0x00001403ffff798c */ /* 0x0003e8000b000005 */
[----:B------:R1:W-:Y:S04]  /*3070*/  ATOMS.OR RZ, [UR5+0x18], R0 ;  /* 0x00001800ffff798c */ /* 0x0003e8000b000005 */
[----:B------:R1:W-:Y:S01]  /*3080*/  STS [UR6+0x120], R4 ;  /* 0x00012004ff007988 */ /* 0x0003e20008000806 */
[----:B------:R-:W-:Y:S05]  /*3090*/  BRA `(.L_x_58) ;  /* 0x0000000000107947 */ /* 0x000fea0003800000 */
.L_x_57:
[----:B------:R-:W-:Y:S02]  /*30a0*/  MOV R0, 0xffffffff ;  /* 0xffffffff00007802 */ /* 0x000fe40000000f00 */
[----:B------:R-:W-:-:S03]  /*30b0*/  MOV R4, 0x30e0 ;  /* 0x000030e000047802 */ /* 0x000fc60000000f00 */
[----:B------:R1:W-:Y:S04]  /*30c0*/  STS [UR6+0x120], R0 ;  /* 0x00012000ff007988 */ /* 0x0003e80008000806 */
[----:B-1---5:R-:W-:Y:S05]  /*30d0*/  CALL.REL.NOINC `($__internal_1_$__cuda_sm10x_tcgen05_guardrail_trap_phase_invalid_during_alloc) ;  /* 0x0000004000287944 */ /* 0x022fea0003c00000 */
.L_x_58:
[----:B------:R-:W-:Y:S05]  /*30e0*/  WARPSYNC.ALL ;  /* 0x0000000000007948 */ /* 0x000fea0003800000 */
[----:B------:R-:W2:Y:S01]  /*30f0*/  S2UR UR4, SR_CgaCtaId ;  /* 0x00000000000479c3 */ /* 0x000ea20000008800 */
[----:B------:R-:W-:Y:S01]  /*3100*/  UMOV UR26, 0x400 ;  /* 0x00000400001a7882 */ /* 0x000fe20000000000 */
[----:B------:R-:W-:-:S06]  /*3110*/  NOP ;  /* 0x0000000000007918 */ /* 0x000fcc0000000000 */
[----:B------:R-:W-:Y:S06]  /*3120*/  BAR.ARV 0x6, 0xa0 ;  /* 0x0182800000007b1d */ /* 0x000fec0000002000 */
[----:B------:R-:W3:Y:S01]  /*3130*/  LDCU UR5, c[0x0][0x38c] ;  /* 0x00007180ff0577ac */ /* 0x000ee20008000800 */
[----:B------:R-:W-:Y:S01]  /*3140*/  LOP3.LUT R2, R2, 0xffff, RZ, 0xc0, !PT ;  /* 0x0000ffff02027812 */ /* 0x000fe200078ec0ff */
[----:B------:R-:W-:Y:S01]  /*3150*/  IMAD.MOV.U32 R11, RZ, RZ, 0x1 ;  /* 0x00000001ff0b7424 */ /* 0x000fe200078e00ff */
[----:B------:R-:W-:Y:S01]  /*3160*/  CS2R R8, SRZ ;  /* 0x0000000000087805 */ /* 0x000fe2000001ff00 */
[----:B------:R-:W4:Y:S01]  /*3170*/  LDCU UR7, c[0x0][0x38c] ;  /* 0x00007180ff0777ac */ /* 0x000f220008000800 */
[----:B------:R-:W-:Y:S01]  /*3180*/  R2UR UR27, R2 ;  /* 0x00000000021b72ca */ /* 0x000fe200000e0000 */
[----:B------:R-:W-:Y:S01]  /*3190*/  IMAD.MOV.U32 R10, RZ, RZ, RZ ;  /* 0x000000ffff0a7224 */ /* 0x000fe200078e00ff */
[----:B------:R-:W-:Y:S01]  /*31a0*/  UMOV UR30, URZ ;  /* 0x000000ff001e7c82 */ /* 0x000fe20008000000 */
[----:B------:R-:W-:Y:S01]  /*31b0*/  UMOV UR24, URZ ;  /* 0x000000ff00187c82 */ /* 0x000fe20008000000 */
[----:B--2---:R-:W-:Y:S01]  /*31c0*/  ULEA UR26, UR4, UR26, 0x18 ;  /* 0x0000001a041a7291 */ /* 0x004fe2000f8ec0ff */
[----:B------:R-:W-:Y:S01]  /*31d0*/  UMOV UR38, 0x0 ;  /* 0x0000000000267882 */ /* 0x000fe20000000000 */
[----:B------:R-:W-:-:S02]  /*31e0*/  UMOV UR39, 0x4100010 ;  /* 0x0410001000277882 */ /* 0x000fc40000000000 */
[----:B------:R-:W-:Y:S02]  /*31f0*/  UIADD3 UR4, UPT, UPT, UR26, 0x2400, URZ ;  /* 0x000024001a047890 */ /* 0x000fe4000fffe0ff */
[----:B------:R-:W-:Y:S02]  /*3200*/  UIADD3 UR6, UPT, UPT, UR26, 0xc400, URZ ;  /* 0x0000c4001a067890 */ /* 0x000fe4000fffe0ff */
[----:B---3--:R-:W-:Y:S01]  /*3210*/  UIADD3 UR5, UPT, UPT, UR5, 0x7f, URZ ;  /* 0x0000007f05057890 */ /* 0x008fe2000fffe0ff */
[----:B-1----:R-:W1:Y:S01]  /*3220*/  LDS R0, [UR26+0x120] ;  /* 0x0001201aff007984 */ /* 0x002e620008000800 */
[----:B------:R-:W-:Y:S01]  /*3230*/  UMOV UR36, 0x0 ;  /* 0x0000000000247882 */ /* 0x000fe20000000000 */
[----:B------:R-:W-:Y:S01]  /*3240*/  UMOV UR37, 0x4100010 ;  /* 0x0410001000257882 */ /* 0x000fe20000000000 */
[----:B------:R-:W-:Y:S02]  /*3250*/  USHF.R.S32.HI UR40, URZ, 0x1f, UR5 ;  /* 0x0000001fff287899 */ /* 0x000fe40008011405 */
[----:B----4-:R-:W-:-:S02]  /*3260*/  UISETP.GE.AND UP4, UPT, UR7, 0x1, UPT ;  /* 0x000000010700788c */ /* 0x010fc4000bf86270 */
[----:B------:R-:W-:Y:S02]  /*3270*/  ULEA.HI UR40, UR40, UR5, URZ, 0x7 ;  /* 0x0000000528287291 */ /* 0x000fe4000f8f38ff */
[----:B------:R-:W-:Y:S02]  /*3280*/  USHF.R.U32.HI UR5, URZ, 0x4, UR4 ;  /* 0x00000004ff057899 */ /* 0x000fe40008011604 */
[----:B------:R-:W-:Y:S02]  /*3290*/  USHF.R.S32.HI UR40, URZ, 0x7, UR40 ;  /* 0x00000007ff287899 */ /* 0x000fe40008011428 */
[----:B------:R-:W-:Y:S02]  /*32a0*/  USHF.R.U32.HI UR4, URZ, 0x4, UR6 ;  /* 0x00000004ff047899 */ /* 0x000fe40008011606 */
[----:B------:R-:W-:Y:S02]  /*32b0*/  UISETP.LT.AND UP0, UPT, UR40, 0x1, UPT ;  /* 0x000000012800788c */ /* 0x000fe4000bf01270 */
[----:B------:R-:W-:-:S02]  /*32c0*/  ULOP3.LUT UR5, UR5, 0x3fff, URZ, 0xc0, !UPT ;  /* 0x00003fff05057892 */ /* 0x000fc4000f8ec0ff */
[----:B------:R-:W-:Y:S02]  /*32d0*/  ULOP3.LUT UR4, UR4, 0x3fff, URZ, 0xc0, !UPT ;  /* 0x00003fff04047892 */ /* 0x000fe4000f8ec0ff */
[----:B------:R-:W-:Y:S02]  /*32e0*/  USEL UR41, UR40, 0x1, !UP0 ;  /* 0x0000000128297887 */ /* 0x000fe4000c000000 */
[----:B------:R-:W-:Y:S02]  /*32f0*/  ULOP3.LUT UR28, UR5, 0x10000, URZ, 0xfc, !UPT ;  /* 0x00010000051c7892 */ /* 0x000fe4000f8efcff */
[----:B------:R-:W-:Y:S02]  /*3300*/  ULOP3.LUT UR29, UR4, 0x10000, URZ, 0xfc, !UPT ;  /* 0x00010000041d7892 */ /* 0x000fe4000f8efcff */
[----:B------:R-:W-:Y:S01]  /*3310*/  UIADD3 UR41, UPT, UPT, -UR41, URZ, URZ ;  /* 0x000000ff29297290 */ /* 0x000fe2000fffe1ff */
[----:B------:R-:W-:Y:S01]  /*3320*/  UMOV UR34, 0x0 ;  /* 0x0000000000227882 */ /* 0x000fe20000000000 */
[----:B------:R-:W-:Y:S01]  /*3330*/  UMOV UR35, 0x4100010 ;  /* 0x0410001000237882 */ /* 0x000fe20000000000 */
[----:B------:R-:W-:Y:S01]  /*3340*/  UMOV UR32, 0x0 ;  /* 0x0000000000207882 */ /* 0x000fe20000000000 */
[----:B------:R-:W-:Y:S01]  /*3350*/  UMOV UR33, 0x4100010 ;  /* 0x0410001000217882 */ /* 0x000fe20000000000 */
[----:B-1----:R-:W-:-:S15]  /*3360*/  R2UR UR42, R0 ;  /* 0x00000000002a72ca */ /* 0x002fde00000e0000 */
.L_x_67:
[----:B------:R-:W-:Y:S02]  /*3370*/  LEA R0, R10, UR26, 0x3 ;  /* 0x0000001a0a007c11 */ /* 0x000fe4000f8e18ff */
[----:B------:R-:W-:Y:S02]  /*3380*/  SHF.L.U32 R2, R9, 0x1f, RZ ;  /* 0x0000001f09027819 */ /* 0x000fe400000006ff */
[----:B------:R-:W-:Y:S01]  /*3390*/  PLOP3.LUT P0, PT, PT, PT, UP4, 0x80, 0x8 ;  /* 0x000000000008781c */ /* 0x000fe20003f0f048 */
[----:B------:R-:W-:Y:S01]  /*33a0*/  VIADD R3, R0, 0x80 ;  /* 0x0000008000037836 */ /* 0x000fe20000000000 */
[----:B-1----:R-:W1:Y:S02]  /*33b0*/  SYNCS.PHASECHK.TRANS64.TRYWAIT P1, [R0+URZ+0x70], R2 ;  /* 0x00007002000075a7 */ /* 0x002e6400080211ff */
[----:B-1-3--:R-:W-:Y:S09]  /*33c0*/  @!P1 BRA `(.L_x_61) ;  /* 0x0000003800389947 */ /* 0x00aff20003800000 */
.L_x_120:
[----:B------:R-:W-:Y:S01]  /*33d0*/  LEA R4, R10, UR26, 0x4 ;  /* 0x0000001a0a047c11 */ /* 0x000fe2000f8e20ff */
[----:B------:R-:W-:Y:S01]  /*33e0*/  @UP4 ULEA UR4, UR24, UR26, 0x3 ;  /* 0x0000001a18044291 */ /* 0x000fe2000f8e18ff */
[----:B------:R-:W-:Y:S01]  /*33f0*/  PLOP3.LUT P2, PT, PT, PT, PT, 0x80, 0x8 ;  /* 0x000000000008781c */ /* 0x000fe20003f4f070 */
[----:B------:R-:W-:Y:S01]  /*3400*/  ULEA UR31, UR30, UR26, 0x3 ;  /* 0x0000001a1e1f7291 */ /* 0x000fe2000f8e18ff */
[----:B------:R-:W-:Y:S02]  /*3410*/  PRMT R3, RZ, 0x654, R3 ;  /* 0x00000654ff037816 */ /* 0x000fe40000000003 */
[----:B------:R-:W2:Y:S01]  /*3420*/  LDS.128 R4, [R4+0x100] ;  /* 0x0001000004047984 */ /* 0x000ea20000000c00 */
[----:B-1----:R-:W-:Y:S02]  /*3430*/  @P0 SHF.L.U32 R2, R8, 0x1f, RZ ;  /* 0x0000001f08020819 */ /* 0x002fe400000006ff */
[----:B------:R-:W-:Y:S01]  /*3440*/  SHF.L.U32 R0, R11, 0x1f, RZ ;  /* 0x0000001f0b007819 */ /* 0x000fe200000006ff */
[----:B------:R-:W-:Y:S01]  /*3450*/  @!PT LDS RZ, [RZ] ;  /* 0x00000000fffff984 */ /* 0x000fe20000000800 */
[----:B------:R-:W-:Y:S01]  /*3460*/  @!PT LDS RZ, [RZ] ;  /* 0x00000000fffff984 */ /* 0x000fe20000000800 */
[----:B------:R-:W-:Y:S01]  /*3470*/  @!PT LDS RZ, [RZ] ;  /* 0x00000000fffff984 */ /* 0x000fe20000000800 */
[----:B------:R-:W-:Y:S01]  /*3480*/  @!PT LDS RZ, [RZ] ;  /* 0x00000000fffff984 */ /* 0x000fe20000000800 */
[----:B------:R1:W-:Y:S06]  /*3490*/  MEMBAR.ALL.CTA ;  /* 0x0000000000007992 */ /* 0x0003ec0000008000 */
[----:B-1----:R-:W1:Y:S02]  /*34a0*/  FENCE.VIEW.ASYNC.S ;  /* 0x00000000000073c6 */ /* 0x002e640000000000 */
[----:B-1----:R1:W-:Y:S01]  /*34b0*/  SYNCS.ARRIVE.TRANS64.RED.A1T0 RZ, [R3+URZ], RZ ;  /* 0x000000ff03ff79a7 */ /* 0x0023e200081004ff */
[----:B------:R1:W3:Y:S01]  /*34c0*/  @P0 SYNCS.PHASECHK.TRANS64.TRYWAIT P2, [UR4], R2 ;  /* 0x00000002ff0005a7 */ /* 0x0002e20008041104 */
[----:B------:R-:W-:Y:S01]  /*34d0*/  ULEA.HI UR4, UR30, UR30, URZ, 0x1 ;  /* 0x0000001e1e047291 */ /* 0x000fe2000f8f08ff */
[----:B--2---:R-:W-:-:S03]  /*34e0*/  LOP3.LUT P1, RZ, R6, 0x1, RZ, 0xc0, !PT ;  /* 0x0000000106ff7812 */ /* 0x004fc6000782c0ff */
[----:B------:R-:W-:Y:S02]  /*34f0*/  USHF.L.U32 UR11, UR4, 0x5, URZ ;  /* 0x00000005040b7899 */ /* 0x000fe400080006ff */
[----:B------:R-:W-:Y:S02]  /*3500*/  ULOP3.LUT UR4, UR4, 0xffe, URZ, 0xc0, !UPT ;  /* 0x00000ffe04047892 */ /* 0x000fe4000f8ec0ff */
[----:B------:R-:W-:Y:S02]  /*3510*/  ULOP3.LUT UR11, UR11, 0xffffffc0, URZ, 0xc0, !UPT ;  /* 0xffffffc00b0b7892 */ /* 0x000fe4000f8ec0ff */
[----:B------:R-:W-:Y:S02]  /*3520*/  UIADD3 UR4, UPT, UPT, -UR4, UR30, URZ ;  /* 0x0000001e04047290 */ /* 0x000fe4000fffe1ff */
[----:B------:R-:W-:Y:S01]  /*3530*/  UIADD3 UR11, UPT, UPT, UR42, UR11, URZ ;  /* 0x0000000b2a0b7290 */ /* 0x000fe2000fffe0ff */
[----:B------:R-:W2:Y:S03]  /*3540*/  SYNCS.PHASECHK.TRANS64.TRYWAIT P0, [UR31+0xb0], R0 ;  /* 0x0000b000ff0075a7 */ /* 0x000ea6000800111f */
[----:B------:R-:W-:Y:S01]  /*3550*/  ULEA UR11, UR4, UR11, 0x14 ;  /* 0x0000000b040b7291 */ /* 0x000fe2000f8ea0ff */
[----:B-123--:R-:W-:Y:S11]  /*3560*/  @!P0 BRA `(.L_x_62) ;  /* 0x0000003400e48947 */ /* 0x00eff60003800000 */
.L_x_122:
[----:B------:R-:W-:Y:S01]  /*3570*/  IADD3 R10, PT, PT, R10, 0x1, RZ ;  /* 0x000000010a0a7810 */ /* 0x000fe20007ffe0ff */
[----:B------:R-:W-:Y:S06]  /*3580*/  BRA.U !UP4, `(.L_x_63) ;  /* 0x000000010cc07547 */ /* 0x000fec000b800000 */
[----:B------:R-:W-:Y:S01]  /*3590*/  UPLOP3.LUT UP2, UPT, UPT, UPT, UPT, 0x40, 0x4 ;  /* 0x000000000004789c */ /* 0x000fe20003f4e870 */
[----:B------:R-:W-:Y:S01]  /*35a0*/  UMOV UR23, UR41 ;  /* 0x0000002900177c82 */ /* 0x000fe20008000000 */
[----:B------:R-:W-:Y:S01]  /*35b0*/  UMOV UR22, UR40 ;  /* 0x0000002800167c82 */ /* 0x000fe20008000000 */
[----:B------:R-:W-:-:S08]  /*35c0*/  UMOV UR10, UR24 ;  /* 0x00000018000a7c82 */ /* 0x000fd00008000000 */
.L_x_66:
[----:B------:R-:W-:Y:S02]  /*35d0*/  UIADD3 UR23, UPT, UPT, UR23, 0x1, URZ ;  /* 0x0000000117177890 */ /* 0x000fe4000fffe0ff */
[----:B--2---:R-:W-:Y:S02]  /*35e0*/  ULEA UR5, UR10, UR26, 0x3 ;  /* 0x0000001a0a057291 */ /* 0x004fe4000f8e18ff */
[----:B------:R-:W-:Y:S01]  /*35f0*/  UISETP.NE.AND UP3, UPT, UR23, URZ, UPT ;  /* 0x000000ff1700728c */ /* 0x000fe2000bf65270 */
[----:B---3--:R-:W-:Y:S10]  /*3600*/  @P2 BRA `(.L_x_64) ;  /* 0x00000000000c2947 */ /* 0x008ff40003800000 */
[----:B-1----:R-:W-:Y:S04]  /*3610*/  SHF.L.U32 R2, R8, 0x1f, RZ ;  /* 0x0000001f08027819 */ /* 0x002fe800000006ff */
[----:B------:R-:W1:Y:S02]  /*3620*/  SYNCS.PHASECHK.TRANS64.TRYWAIT P0, [UR5], R2 ;  /* 0x00000002ff0075a7 */ /* 0x000e640008001105 */
[----:B-1----:R-:W-:Y:S05]  /*3630*/  @!P0 BRA `(.L_x_65) ;  /* 0x0000003400c88947 */ /* 0x002fea0003800000 */
.L_x_64:
[----:B------:R-:W-:Y:S01]  /*3640*/  UISETP.NE.AND UP0, UPT, UR22, 0x1, UPT ;  /* 0x000000011600788c */ /* 0x000fe2000bf05270 */
[----:B------:R-:W-:Y:S01]  /*3650*/  PLOP3.LUT P2, PT, PT, PT, PT, 0x80, 0x8 ;  /* 0x000000000008781c */ /* 0x000fe20003f4f070 */
[----:B------:R-:W-:Y:S02]  /*3660*/  UIADD3 UR4, UPT, UPT, UR10, 0x1, URZ ;  /* 0x000000010a047890 */ /* 0x000fe4000fffe0ff */
[----:B------:R-:W-:Y:S02]  /*3670*/  UIADD3 UR25, UPT, UPT, UR5, 0x28, URZ ;  /* 0x0000002805197890 */ /* 0x000fe4000fffe0ff */
[----:B------:R-:W-:Y:S01]  /*3680*/  UISETP.NE.AND UP1, UPT, UR4, 0x5, UPT ;  /* 0x000000050400788c */ /* 0x000fe2000bf25270 */
[----:B------:R-:W-:Y:S01]  /*3690*/  PLOP3.LUT P0, PT, PT, PT, UP0, 0x80, 0x8 ;  /* 0x000000000008781c */ /* 0x000fe20003f0f008 */
[----:B------:R-:W-:Y:S02]  /*36a0*/  UIADD3 UR22, UPT, UPT, UR22, -0x1, URZ ;  /* 0xffffffff16167890 */ /* 0x000fe4000fffe0ff */
[----:B------:R-:W-:Y:S02]  /*36b0*/  USEL UR6, URZ, 0x1, UP1 ;  /* 0x00000001ff067887 */ /* 0x000fe40008800000 */
[----:B------:R-:W-:Y:S01]  /*36c0*/  USEL UR24, UR4, URZ, UP1 ;  /* 0x000000ff04187287 */ /* 0x000fe20008800000 */
[----:B------:R-:W-:Y:S01]  /*36d0*/  UMOV UR7, 0x40004040 ;  /* 0x4000404000077882 */ /* 0x000fe20000000000 */
[----:B------:R-:W-:Y:S02]  /*36e0*/  UMOV UR5, 0x40004040 ;  /* 0x4000404000057882 */ /* 0x000fe40000000000 */
[----:B------:R-:W-:Y:S01]  /*36f0*/  @UP0 ULEA UR4, UR24, UR26, 0x3 ;  /* 0x0000001a18040291 */ /* 0x000fe2000f8e18ff */
[----:B------:R-:W-:Y:S01]  /*3700*/  LOP3.LUT R8, R8, UR6, RZ, 0x3c, !PT ;  /* 0x0000000608087c12 */ /* 0x000fe2000f8e3cff */
[----:B------:R-:W-:Y:S01]  /*3710*/  ULEA UR6, UR10, UR29, 0x9 ;  /* 0x0000001d0a067291 */ /* 0x000fe2000f8e48ff */
[----:B------:R-:W-:Y:S02]  /*3720*/  UMOV UR21, 0x40004040 ;  /* 0x4000404000157882 */ /* 0x000fe40000000000 */
[----:B-1----:R-:W-:Y:S01]  /*3730*/  @P0 SHF.L.U32 R0, R8, 0x1f, RZ ;  /* 0x0000001f08000819 */ /* 0x002fe200000006ff */
[----:B------:R-:W-:Y:S02]  /*3740*/  UIADD3 UR20, UPT, UPT, UR6, 0x2, URZ ;  /* 0x0000000206147890 */ /* 0x000fe4000fffe0ff */
[----:B------:R-:W-:Y:S01]  /*3750*/  UIADD3 UR16, UPT, UPT, UR6, 0x4, URZ ;  /* 0x0000000406107890 */ /* 0x000fe2000fffe0ff */
[----:B------:R2:W3:Y:S01]  /*3760*/  @P0 SYNCS.PHASECHK.TRANS64.TRYWAIT P2, [UR4], R0 ;  /* 0x00000000ff0005a7 */ /* 0x0004e20008041104 */
[----:B------:R-:W-:Y:S02]  /*3770*/  ULEA UR4, UR10, UR28, 0x9 ;  /* 0x0000001c0a047291 */ /* 0x000fe4000f8e48ff */
[----:B------:R-:W-:Y:S02]  /*3780*/  UIADD3 UR12, UPT, UPT, UR6, 0x6, URZ ;  /* 0x00000006060c7890 */ /* 0x000fe4000fffe0ff */
[----:B------:R-:W-:Y:S02]  /*3790*/  UIADD3 UR18, UPT, UPT, UR4, 0x2, URZ ;  /* 0x0000000204127890 */ /* 0x000fe4000fffe0ff */
[----:B------:R-:W-:Y:S02]  /*37a0*/  UIADD3 UR14, UPT, UPT, UR4, 0x4, URZ ;  /* 0x00000004040e7890 */ /* 0x000fe4000fffe0ff */
[----:B------:R-:W-:Y:S01]  /*37b0*/  UIADD3 UR8, UPT, UPT, UR4, 0x6, URZ ;  /* 0x0000000604087890 */ /* 0x000fe2000fffe0ff */
[----:B------:R2:W-:Y:S01]  /*37c0*/  UTCQMMA gdesc[UR4], gdesc[UR6], tmem[UR11], tmem[UR38], idesc[UR39], UP2 ;  /* 0x00ff2606040075ea */ /* 0x0005e2000900030b */
[----:B------:R-:W-:Y:S01]  /*37d0*/  UPLOP3.LUT UP2, UPT, UPT, UPT, UPT, 0x80, 0x8 ;  /* 0x000000000008789c */ /* 0x000fe20003f4f070 */
[----:B------:R-:W-:Y:S01]  /*37e0*/  UMOV UR19, 0x40004040 ;  /* 0x4000404000137882 */ /* 0x000fe20000000000 */
[----:B------:R-:W-:Y:S01]  /*37f0*/  UMOV UR17, 0x40004040 ;  /* 0x4000404000117882 */ /* 0x000fe20000000000 */
[----:B------:R2:W-:Y:S01]  /*3800*/  UTCQMMA gdesc[UR18], gdesc[UR20], tmem[UR11], tmem[UR36], idesc[UR37], UPT ;  /* 0x00ff2414120075ea */ /* 0x0005e2000b80030b */
[----:B------:R-:W-:Y:S01]  /*3810*/  UMOV UR15, 0x40004040 ;  /* 0x40004040000f7882 */ /* 0x000fe20000000000 */
[----:B------:R-:W-:Y:S01]  /*3820*/  UMOV UR13, 0x40004040 ;  /* 0x40004040000d7882 */ /* 0x000fe20000000000 */
[----:B------:R-:W-:Y:S01]  /*3830*/  UMOV UR9, 0x40004040 ;  /* 0x4000404000097882 */ /* 0x000fe20000000000 */
[----:B------:R2:W-:Y:S01]  /*3840*/  UTCQMMA gdesc[UR14], gdesc[UR16], tmem[UR11], tmem[UR34], idesc[UR35], UPT ;  /* 0x00ff22100e0075ea */ /* 0x0005e2000b80030b */
[----:B------:R2:W-:Y:S01]  /*3850*/  UTCQMMA gdesc[UR8], gdesc[UR12], tmem[UR11], tmem[UR32], idesc[UR33], UPT ;  /* 0x00ff200c080075ea */ /* 0x0005e2000b80030b */
[----:B------:R2:W-:Y:S01]  /*3860*/  UTCBAR.MULTICAST [UR25], URZ, UR27 ;  /* 0x000000ff190073e9 */ /* 0x0005e2000800081b */
[----:B------:R-:W-:Y:S01]  /*3870*/  UMOV UR10, UR24 ;  /* 0x00000018000a7c82 */ /* 0x000fe20008000000 */
[----:B------:R-:W-:Y:S05]  /*3880*/  BRA.U UP3, `(.L_x_66) ;  /* 0xfffffffd03507547 */ /* 0x000fea000b83ffff */
.L_x_63:
[----:B--2---:R-:W-:Y:S01]  /*3890*/  UIADD3 UR4, UPT, UPT, UR30, 0x1, URZ ;  /* 0x000000011e047890 */ /* 0x004fe2000fffe0ff */
[C---:B------:R-:W-:Y:S01]  /*38a0*/  ISETP.NE.AND P0, PT, R10.reuse, 0x2, PT ;  /* 0x000000020a00780c */ /* 0x040fe20003f05270 */
[----:B------:R-:W-:Y:S02]  /*38b0*/  UIADD3 UR5, UPT, UPT, UR31, 0x90, URZ ;  /* 0x000000901f057890 */ /* 0x000fe4000fffe0ff */
[----:B------:R-:W-:Y:S01]  /*38c0*/  UISETP.NE.AND UP0, UPT, UR4, 0x4, UPT ;  /* 0x000000040400788c */ /* 0x000fe2000bf05270 */
[----:B-1----:R-:W-:Y:S02]  /*38d0*/  SEL R0, RZ, 0x1, P0 ;  /* 0x00000001ff007807 */ /* 0x002fe40000000000 */
[----:B------:R-:W-:Y:S01]  /*38e0*/  SEL R10, R10, RZ, P0 ;  /* 0x000000ff0a0a7207 */ /* 0x000fe20000000000 */
[----:B------:R-:W-:Y:S01]  /*38f0*/  USEL UR6, URZ, 0x1, UP0 ;  /* 0x00000001ff067887 */ /* 0x000fe20008000000 */
[----:B------:R-:W-:Y:S01]  /*3900*/  LOP3.LUT R9, R9, R0, RZ, 0x3c, !PT ;  /* 0x0000000009097212 */ /* 0x000fe200078e3cff */
[----:B------:R-:W-:Y:S01]  /*3910*/  USEL UR30, UR4, URZ, UP0 ;  /* 0x000000ff041e7287 */ /* 0x000fe20008000000 */
[----:B------:R1:W-:Y:S03]  /*3920*/  UTCBAR [UR5], URZ ;  /* 0x000000ff050073e9 */ /* 0x0003e600080000ff */
[----:B------:R-:W-:Y:S01]  /*3930*/  LOP3.LUT R11, R11, UR6, RZ, 0x3c, !PT ;  /* 0x000000060b0b7c12 */ /* 0x000fe2000f8e3cff */
[----:B------:R-:W-:Y:S07]  /*3940*/  @P1 BRA `(.L_x_67) ;  /* 0xfffffff800881947 */ /* 0x000fee000383ffff */
[----:B------:R-:W2:Y:S01]  /*3950*/  S2UR UR8, SR_CgaCtaId ;  /* 0x00000000000879c3 */ /* 0x000ea20000008800 */
[----:B------:R-:W-:Y:S01]  /*3960*/  ELECT P0, URZ, PT ;  /* 0x0000000000ff782f */ /* 0x000fe20003800000 */
[----:B------:R-:W-:Y:S01]  /*3970*/  IMAD.MOV.U32 R0, RZ, RZ, 0x1 ;  /* 0x00000001ff007424 */ /* 0x000fe200078e00ff */
[----:B------:R-:W-:Y:S01]  /*3980*/  UIADD3 UR26, UPT, UPT, UR26, 0xb0, URZ ;  /* 0x000000b01a1a7890 */ /* 0x000fe2000fffe0ff */
[----:B------:R-:W-:Y:S01]  /*3990*/  SHF.L.U32 R2, R11, 0x1f, RZ ;  /* 0x0000001f0b027819 */ /* 0x000fe200000006ff */
[----:B------:R-:W-:-:S03]  /*39a0*/  UMOV UR4, 0x40 ;  /* 0x0000004000047882 */ /* 0x000fc60000000000 */
[----:B------:R-:W-:Y:S01]  /*39b0*/  UVIRTCOUNT.DEALLOC.SMPOOL 0x80 ;  /* 0x000000800000784c */ /* 0x000fe20000000000 */
[----:B--2---:R-:W-:Y:S02]  /*39c0*/  ULEA UR8, UR8, UR4, 0x18 ;  /* 0x0000000408087291 */ /* 0x004fe4000f8ec0ff */
[----:B------:R-:W-:-:S07]  /*39d0*/  ULEA UR4, UR30, UR26, 0x3 ;  /* 0x0000001a1e047291 */ /* 0x000fce000f8e18ff */
[----:B------:R2:W-:Y:S02]  /*39e0*/  @P0 STS.U8 [UR8+0x1c], R0 ;  /* 0x00001c00ff000988 */ /* 0x0005e40008000008 */
[----:B------:R-:W4:Y:S02]  /*39f0*/  SYNCS.PHASECHK.TRANS64.TRYWAIT P0, [UR4], R2 ;  /* 0x00000002ff0075a7 */ /* 0x000f240008001104 */
[----:B--2-4-:R-:W-:Y:S05]  /*3a00*/  @!P0 BRA `(.L_x_68) ;  /* 0x0000003000ec8947 */ /* 0x014fea0003800000 */
.L_x_125:
[----:B------:R-:W-:-:S04]  /*3a10*/  UIADD3 UR4, UPT, UPT, UR30, 0x1, URZ ;  /* 0x000000011e047890 */ /* 0x000fc8000fffe0ff */
[----:B------:R-:W-:-:S04]  /*3a20*/  UISETP.NE.AND UP0, UPT, UR4, 0x4, UPT ;  /* 0x000000040400788c */ /* 0x000fc8000bf05270 */
[----:B------:R-:W-:Y:S02]  /*3a30*/  USEL UR6, URZ, 0x1, UP0 ;  /* 0x00000001ff067887 */ /* 0x000fe40008000000 */
[----:B------:R-:W-:-:S04]  /*3a40*/  USEL UR4, UR4, URZ, UP0 ;  /* 0x000000ff04047287 */ /* 0x000fc80008000000 */
[----:B-1----:R-:W-:Y:S01]  /*3a50*/  ULEA UR5, UR4, UR26, 0x3 ;  /* 0x0000001a04057291 */ /* 0x002fe2000f8e18ff */
[----:B--2---:R-:W-:-:S04]  /*3a60*/  LOP3.LUT R2, R11, UR6, RZ, 0x3c, !PT ;  /* 0x000000060b027c12 */ /* 0x004fc8000f8e3cff */
[----:B------:R-:W-:-:S04]  /*3a70*/  SHF.L.U32 R3, R2, 0x1f, RZ ;  /* 0x0000001f02037819 */ /* 0x000fc800000006ff */
[----:B------:R-:W1:Y:S02]  /*3a80*/  SYNCS.PHASECHK.TRANS64.TRYWAIT P0, [UR5], R3 ;  /* 0x00000003ff0075a7 */ /* 0x000e640008001105 */
[----:B-1----:R-:W-:Y:S05]  /*3a90*/  @!P0 BRA `(.L_x_69) ;  /* 0x0000003000e08947 */ /* 0x002fea0003800000 */
.L_x_127:
        /* <DEDUP_REMOVED lines=9> */
.L_x_129:
[----:B------:R-:W-:-:S04]  /*3b30*/  UIADD3 UR4, UPT, UPT, UR4, 0x1, URZ ;  /* 0x0000000104047890 */ /* 0x000fc8000fffe0ff */
[----:B------:R-:W-:-:S04]  /*3b40*/  UISETP.NE.AND UP0, UPT, UR4, 0x4, UPT ;  /* 0x000000040400788c */ /* 0x000fc8000bf05270 */
[----:B------:R-:W-:Y:S02]  /*3b50*/  USEL UR5, URZ, 0x1, UP0 ;  /* 0x00000001ff057887 */ /* 0x000fe40008000000 */
[----:B------:R-:W-:-:S04]  /*3b60*/  USEL UR4, UR4, URZ, UP0 ;  /* 0x000000ff04047287 */ /* 0x000fc80008000000 */
[----:B------:R-:W-:Y:S01]  /*3b70*/  ULEA UR4, UR4, UR26, 0x3 ;  /* 0x0000001a04047291 */ /* 0x000fe2000f8e18ff */
[----:B------:R-:W-:-:S04]  /*3b80*/  LOP3.LUT R2, R2, UR5, RZ, 0x3c, !PT ;  /* 0x0000000502027c12 */ /* 0x000fc8000f8e3cff */
[----:B------:R-:W-:-:S04]  /*3b90*/  SHF.L.U32 R2, R2, 0x1f, RZ ;  /* 0x0000001f02027819 */ /* 0x000fc800000006ff */
[----:B------:R-:W2:Y:S02]  /*3ba0*/  SYNCS.PHASECHK.TRANS64.TRYWAIT P0, [UR4], R2 ;  /* 0x00000002ff0075a7 */ /* 0x000ea40008001104 */
[----:B--2---:R-:W-:Y:S05]  /*3bb0*/  @!P0 BRA `(.L_x_71) ;  /* 0x0000003000c88947 */ /* 0x004fea0003800000 */
.L_x_131:
[----:B------:R-:W-:Y:S01]  /*3bc0*/  NOP ;  /* 0x0000000000007918 */ /* 0x000fe20000000000 */
[----:B-1----:R-:W1:Y:S01]  /*3bd0*/  LDS R0, [UR8+0x14] ;  /* 0x00001408ff007984 */ /* 0x002e620008000800 */
[----:B------:R-:W-:Y:S01]  /*3be0*/  ULOP3.LUT UR4, UR42, 0xffff, URZ, 0xc0, !UPT ;  /* 0x0000ffff2a047892 */ /* 0x000fe2000f8ec0ff */
[----:B------:R-:W-:Y:S01]  /*3bf0*/  UMOV UR5, 0xffff ;  /* 0x0000ffff00057882 */ /* 0x000fe20000000000 */
[----:B------:R-:W-:Y:S02]  /*3c00*/  UMOV UR6, 0x1 ;  /* 0x0000000100067882 */ /* 0x000fe40000000000 */
[----:B------:R-:W-:-:S04]  /*3c10*/  USHF.R.U32.HI UR4, URZ, 0x5, UR4 ;  /* 0x00000005ff047899 */ /* 0x000fc80008011604 */
[----:B------:R-:W-:Y:S02]  /*3c20*/  USHF.L.U32 UR5, UR5, UR4, URZ ;  /* 0x0000000405057299 */ /* 0x000fe400080006ff */
[----:B------:R-:W-:-:S04]  /*3c30*/  USHF.L.U32 UR4, UR6, UR4, URZ ;  /* 0x0000000406047299 */ /* 0x000fc800080006ff */
[----:B-1----:R-:W-:-:S04]  /*3c40*/  LOP3.LUT R0, R0, UR5, RZ, 0xc0, !PT ;  /* 0x0000000500007c12 */ /* 0x002fc8000f8ec0ff */
[----:B------:R-:W-:-:S13]  /*3c50*/  ISETP.NE.AND P0, PT, R0, UR5, PT ;  /* 0x0000000500007c0c */ /* 0x000fda000bf05270 */
[----:B------:R-:W-:Y:S05]  /*3c60*/  @P0 BRA `(.L_x_72) ;  /* 0x0000000000580947 */ /* 0x000fea0003800000 */
[----:B------:R-:W1:Y:S02]  /*3c70*/  LDS R0, [UR8+0x18] ;  /* 0x00001808ff007984 */ /* 0x000e640008000800 */
[----:B-1----:R-:W-:-:S04]  /*3c80*/  LOP3.LUT R0, R0, UR4, RZ, 0xc0, !PT ;  /* 0x0000000400007c12 */ /* 0x002fc8000f8ec0ff */
[----:B------:R-:W-:-:S13]  /*3c90*/  ISETP.NE.AND P0, PT, R0, UR4, PT ;  /* 0x0000000400007c0c */ /* 0x000fda000bf05270 */
[----:B------:R-:W-:Y:S05]  /*3ca0*/  @P0 BRA `(.L_x_73) ;  /* 0x00000000003c0947 */ /* 0x000fea0003800000 */
[----:B------:R-:W1:Y:S01]  /*3cb0*/  S2R R2, SR_LANEID ;  /* 0x0000000000027919 */ /* 0x000e620000000000 */
[----:B------:R-:W-:-:S06]  /*3cc0*/  ULOP3.LUT UR5, URZ, UR5, URZ, 0x33, !UPT ;  /* 0x00000005ff057292 */ /* 0x000fcc000f8e33ff */
[----:B------:R-:W-:-:S04]  /*3cd0*/  IMAD.U32 R0, RZ, RZ, UR5 ;  /* 0x00000005ff007e24 */ /* 0x000fc8000f8e00ff */
[----:B------:R2:W4:Y:S02]  /*3ce0*/  REDUX UR7, R0 ;  /* 0x00000000000773c4 */ /* 0x0005240000000000 */
[----:B------:R1:W-:Y:S01]  /*3cf0*/  UTCATOMSWS.AND URZ, UR5 ;  /* 0x0000000500ff79e3 */ /* 0x0003e20008000000 */
[----:B--2---:R-:W-:Y:S01]  /*3d00*/  LOP3.LUT R0, RZ, UR4, RZ, 0x33, !PT ;  /* 0x00000004ff007c12 */ /* 0x004fe2000f8e33ff */
[----:B------:R-:W-:Y:S02]  /*3d10*/  VOTEU.ANY UR4, UPT, PT ;  /* 0x0000000000047886 */ /* 0x000fe400038e0100 */
[----:B------:R-:W-:Y:S02]  /*3d20*/  UFLO.U32 UR4, UR4 ;  /* 0x00000004000472bd */ /* 0x000fe400080e0000 */
[----:B------:R-:W2:Y:S04]  /*3d30*/  REDUX UR6, R0 ;  /* 0x00000000000673c4 */ /* 0x000ea80000000000 */
[----:B-1----:R-:W-:-:S02]  /*3d40*/  ISETP.EQ.U32.AND P0, PT, R2, UR4, PT ;  /* 0x0000000402007c0c */ /* 0x002fc4000bf02070 */
[----:B----4-:R-:W-:-:S11]  /*3d50*/  MOV R2, UR7 ;  /* 0x0000000700027c02 */ /* 0x010fd60008000f00 */
[----:B------:R1:W-:Y:S01]  /*3d60*/  @P0 ATOMS.AND RZ, [UR8+0x14], R2 ;  /* 0x00001402ffff098c */ /* 0x0003e2000a800008 */
[----:B--2---:R-:W-:-:S05]  /*3d70*/  IMAD.U32 R0, RZ, RZ, UR6 ;  /* 0x00000006ff007e24 */ /* 0x004fca000f8e00ff */
[----:B------:R1:W-:Y:S01]  /*3d80*/  @P0 ATOMS.AND RZ, [UR8+0x18], R0 ;  /* 0x00001800ffff098c */ /* 0x0003e2000a800008 */
[----:B------:R-:W-:Y:S05]  /*3d90*/  BRA `(.L_x_74) ;  /* 0x0000000000147947 */ /* 0x000fea0003800000 */
.L_x_73:
[----:B------:R-:W-:Y:S02]  /*3da0*/  MOV R2, 0x3dc0 ;  /* 0x00003dc000027802 */ /* 0x000fe40000000f00 */
[----:B---3-5:R-:W-:Y:S05]  /*3db0*/  CALL.REL.NOINC `($__internal_0_$__cuda_sm10x_tcgen05_guardrail_trap_col_being_dealloced_not_returned_by_alloc) ;  /* 0x0000003000e47944 */ /* 0x028fea0003c00000 */
[----:B------:R-:W-:Y:S05]  /*3dc0*/  BRA `(.L_x_74) ;  /* 0x0000000000087947 */ /* 0x000fea0003800000 */
.L_x_72:
[----:B------:R-:W-:Y:S02]  /*3dd0*/  MOV R2, 0x3df0 ;  /* 0x00003df000027802 */ /* 0x000fe40000000f00 */
[----:B---3-5:R-:W-:Y:S05]  /*3de0*/  CALL.REL.NOINC `($__internal_2_$__cuda_sm10x_tcgen05_guardrail_trap_unallocated_columns_being_dealloced) ;  /* 0x0000003000f07944 */ /* 0x028fea0003c00000 */
.L_x_74:
[----:B------:R-:W-:Y:S01]  /*3df0*/  NOP ;  /* 0x0000000000007918 */ /* 0x000fe20000000000 */
[----:B------:R-:W-:Y:S05]  /*3e00*/  EXIT ;  /* 0x000000000000794d */ /* 0x000fea0003800000 */
.L_x_56:
[----:B------:R-:W-:-:S09]  /*3e10*/  UISETP.NE.OR UP0, UPT, UR22, 0x3, !UP3 ;  /* 0x000000031600788c */ /* 0x000fd2000df05670 */
[----:B------:R-:W-:Y:S05]  /*3e20*/  BRA.U UP0, `(.L_x_75) ;  /* 0x0000000d00087547 */ /* 0x000fea000b800000 */
[----:B------:R-:W1:Y:S01]  /*3e30*/  LDCU UR26, c[0x0][0x370] ;  /* 0x00006e00ff1a77ac */ /* 0x000e620008000800 */
[----:B------:R-:W2:Y:S01]  /*3e40*/  LDC.64 R16, c[0x0][0x348] ;  /* 0x0000d200ff107b82 */ /* 0x000ea20000000a00 */
[----:B------:R-:W-:Y:S02]  /*3e50*/  HFMA2 R13, -RZ, RZ, 0, 0 ;  /* 0x00000000ff0d7431 */ /* 0x000fe400000001ff */
[----:B------:R-:W-:Y:S01]  /*3e60*/  IMAD.MOV.U32 R15, RZ, RZ, 0x1 ;  /* 0x00000001ff0f7424 */ /* 0x000fe200078e00ff */
[----:B------:R-:W1:Y:S01]  /*3e70*/  LDCU.128 UR28, c[0x0][0xb10] ;  /* 0x00016200ff1c77ac */ /* 0x000e620008000c00 */
[----:B------:R-:W-:Y:S01]  /*3e80*/  IMAD.MOV.U32 R14, RZ, RZ, RZ ;  /* 0x000000ffff0e7224 */ /* 0x000fe200078e00ff */
[----:B------:R-:W-:Y:S01]  /*3e90*/  MOV R12, 0x1000 ;  /* 0x00001000000c7802 */ /* 0x000fe20000000f00 */
[----:B------:R-:W3:Y:S01]  /*3ea0*/  LDCU UR25, c[0x0][0x374] ;  /* 0x00006e80ff1977ac */ /* 0x000ee20008000800 */
[----:B------:R-:W4:Y:S01]  /*3eb0*/  LDC.64 R2, c[0x0][0x888] ;  /* 0x00022200ff027b82 */ /* 0x000f220000000a00 */
[----:B------:R-:W3:Y:S01]  /*3ec0*/  LDCU UR16, c[0x0][0xb0c] ;  /* 0x00016180ff1077ac */ /* 0x000ee20008000800 */
[----:B------:R-:W2:Y:S06]  /*3ed0*/  LDCU UR35, c[0x0][0xb20] ;  /* 0x00016400ff2377ac */ /* 0x000eac0008000800 */
[----:B------:R-:W4:Y:S01]  /*3ee0*/  LDC.64 R4, c[0x0][0x890] ;  /* 0x00022400ff047b82 */ /* 0x000f220000000a00 */
[----:B------:R-:W2:Y:S01]  /*3ef0*/  LDCU UR4, c[0x0][0xb30] ;  /* 0x00016600ff0477ac */ /* 0x000ea20008000800 */
[----:B------:R-:W-:Y:S01]  /*3f00*/  UMOV UR17, 0x400 ;  /* 0x0000040000117882 */ /* 0x000fe20000000000 */
[----:B-1----:R-:W-:-:S02]  /*3f10*/  UIMAD.WIDE.U32 UR32, UR26, UR28, URZ ;  /* 0x0000001c1a2072a5 */ /* 0x002fc4000f8e00ff */
[----:B---3--:R-:W-:Y:S02]  /*3f20*/  UIMAD.WIDE.U32 UR6, UR25, UR31, URZ ;  /* 0x0000001f190672a5 */ /* 0x008fe4000f8e00ff */
[----:B------:R-:W-:Y:S02]  /*3f30*/  ULEA UR17, UR48, UR17, 0x18 ;  /* 0x0000001130117291 */ /* 0x000fe4000f8ec0ff */
[----:B------:R-:W-:Y:S02]  /*3f40*/  UPLOP3.LUT UP3, UPT, UPT, UPT, UPT, 0x40, 0x4 ;  /* 0x000000000004789c */ /* 0x000fe40003f6e870 */
[----:B------:R-:W-:Y:S01]  /*3f50*/  UIADD3 UR5, UPT, UPT, UR17, 0x50, URZ ;  /* 0x0000005011057890 */ /* 0x000fe2000fffe0ff */
[----:B------:R-:W-:Y:S01]  /*3f60*/  UMOV UR32, UR33 ;  /* 0x0000002100207c82 */ /* 0x000fe20008000000 */
[----:B------:R-:W-:Y:S01]  /*3f70*/  UMOV UR27, UR7 ;  /* 0x00000007001b7c82 */ /* 0x000fe20008000000 */
[----:B------:R-:W-:Y:S02]  /*3f80*/  UISETP.GE.AND UP0, UPT, UR40, 0x1, UPT ;  /* 0x000000012800788c */ /* 0x000fe4000bf06270 */
[----:B------:R-:W-:Y:S01]  /*3f90*/  UISETP.NE.AND UP4, UPT, UR40, 0x1, UPT ;  /* 0x000000012800788c */ /* 0x000fe2000bf85270 */
[----:B------:R-:W1:Y:S01]  /*3fa0*/  LDCU.64 UR14, c[0x0][0xb28] ;  /* 0x00016500ff0e77ac */ /* 0x000e620008000a00 */
[----:B------:R-:W-:-:S02]  /*3fb0*/  UISETP.NE.AND UP6, UPT, UR16, 0x1, UPT ;  /* 0x000000011000788c */ /* 0x000fc4000bfc5270 */
[----:B------:R-:W-:Y:S02]  /*3fc0*/  UISETP.NE.AND UP5, UPT, UR30, 0x1, UPT ;  /* 0x000000011e00788c */ /* 0x000fe4000bfa5270 */
[----:B------:R-:W-:Y:S02]  /*3fd0*/  UPRMT UR48, UR48, 0x654, UR5 ;  /* 0x0000065430307896 */ /* 0x000fe40008000005 */
[----:B------:R-:W-:Y:S02]  /*3fe0*/  USHF.R.U32.HI UR32, URZ, UR29, UR32 ;  /* 0x0000001dff207299 */ /* 0x000fe40008011620 */
[----:B--2---:R-:W-:Y:S02]  /*3ff0*/  USHF.R.U32.HI UR27, URZ, UR35, UR27 ;  /* 0x00000023ff1b7299 */ /* 0x004fe4000801161b */
[----:B------:R-:W-:-:S11]  /*4000*/  UISETP.NE.AND UP2, UPT, UR4, 0x1, UPT ;  /* 0x000000010400788c */ /* 0x000fd6000bf45270 */
.L_x_83:
[C---:B------:R-:W-:Y:S02]  /*4010*/  LEA R7, R14.reuse, UR17, 0x3 ;  /* 0x000000110e077c11 */ /* 0x040fe4000f8e18ff */
[----:B------:R-:W-:Y:S02]  /*4020*/  SHF.L.U32 R0, R13, 0x1f, RZ ;  /* 0x0000001f0d007819 */ /* 0x000fe400000006ff */
[----:B------:R-:W-:Y:S02]  /*4030*/  LEA R8, R14, UR17, 0x4 ;  /* 0x000000110e087c11 */ /* 0x000fe4000f8e20ff */
[----:B--2---:R-:W2:Y:S02]  /*4040*/  SYNCS.PHASECHK.TRANS64.TRYWAIT P0, [R7+URZ+0x70], R0 ;  /* 0x00007000070075a7 */ /* 0x004ea400080011ff */
[----:B--2---:R-:W-:Y:S05]  /*4050*/  @!P0 BRA `(.L_x_76) ;  /* 0x0000002c00b88947 */ /* 0x004fea0003800000 */
.L_x_132:
[----:B------:R-:W3:Y:S01]  /*4060*/  LDS.128 R8, [R8+0x100] ;  /* 0x0001000008087984 */ /* 0x000ee20000000c00 */
[----:B------:R-:W-:Y:S01]  /*4070*/  UISETP.GE.AND UP0, UPT, UR40, 0x1, UPT ;  /* 0x000000012800788c */ /* 0x000fe2000bf06270 */
[----:B------:R-:W-:Y:S01]  /*4080*/  @!PT LDS RZ, [RZ] ;  /* 0x00000000fffff984 */ /* 0x000fe20000000800 */
[----:B------:R-:W-:Y:S01]  /*4090*/  @!PT LDS RZ, [RZ] ;  /* 0x00000000fffff984 */ /* 0x000fe20000000800 */
[----:B------:R-:W-:Y:S01]  /*40a0*/  @!PT LDS RZ, [RZ] ;  /* 0x00000000fffff984 */ /* 0x000fe20000000800 */
[----:B------:R-:W-:Y:S01]  /*40b0*/  @!PT LDS RZ, [RZ] ;  /* 0x00000000fffff984 */ /* 0x000fe20000000800 */
[----:B------:R1:W-:Y:S06]  /*40c0*/  MEMBAR.ALL.CTA ;  /* 0x0000000000007992 */ /* 0x0003ec0000008000 */
[----:B-1----:R-:W1:Y:S01]  /*40d0*/  FENCE.VIEW.ASYNC.S ;  /* 0x00000000000073c6 */ /* 0x002e620000000000 */
[----:B---3--:R-:W-:Y:S11]  /*40e0*/  LOP3.LUT P0, RZ, R10, 0x1, RZ, 0xc0, !PT ;  /* 0x000000010aff7812 */ /* 0x008ff6000780c0ff */
[----:B------:R-:W-:Y:S02]  /*40f0*/  @!UPT UIADD3 URZ, UPT, UPT, URZ, URZ, URZ ;  /* 0x000000fffffff290 */ /* 0x000fe4000fffe0ff */
[----:B-1----:R-:W-:Y:S01]  /*4100*/  VOTEU.ANY UP1, P0 ;  /* 0x0000000000ff7886 */ /* 0x002fe20000020100 */
[----:B------:R-:W-:Y:S11]  /*4110*/  PLOP3.LUT P0, PT, PT, PT, UP1, 0x80, 0x8 ;  /* 0x000000000008781c */ /* 0x000ff60003f0f018 */
[----:B------:R-:W-:Y:S02]  /*4120*/  @!UPT UIADD3 URZ, UPT, UPT, URZ, URZ, URZ ;  /* 0x000000fffffff290 */ /* 0x000fe4000fffe0ff */
[----:B--2---:R-:W-:Y:S02]  /*4130*/  @P0 SHF.R.U32.HI R0, RZ, 0x10, R9 ;  /* 0x00000010ff000819 */ /* 0x004fe40000011609 */
[----:B------:R-:W-:Y:S02]  /*4140*/  @P0 MOV R6, R8 ;  /* 0x0000000800060202 */ /* 0x000fe40000000f00 */
[----:B------:R-:W-:Y:S01]  /*4150*/  @P0 R2UR UR4, R0 ;  /* 0x00000000000402ca */ /* 0x000fe200000e0000 */
[----:B------:R-:W-:Y:S01]  /*4160*/  VIADD R0, R7, 0x80 ;  /* 0x0000008007007836 */ /* 0x000fe20000000000 */
[----:B------:R-:W-:Y:S02]  /*4170*/  @P0 LOP3.LUT R8, R9, 0xffff, RZ, 0xc0, !PT ;  /* 0x0000ffff09080812 */ /* 0x000fe400078ec0ff */
[----:B------:R-:W-:Y:S02]  /*4180*/  @P0 R2UR UR6, R6 ;  /* 0x00000000060602ca */ /* 0x000fe400000e0000 */
[----:B------:R-:W-:Y:S02]  /*4190*/  PRMT R0, RZ, 0x654, R0 ;  /* 0x00000654ff007816 */ /* 0x000fe40000000000 */
[----:B------:R-:W-:Y:S02]  /*41a0*/  @P0 R2UR UR5, R8 ;  /* 0x00000000080502ca */ /* 0x000fe400000e0000 */
[----:B------:R1:W-:Y:S03]  /*41b0*/  SYNCS.ARRIVE.TRANS64.RED.A1T0 RZ, [R0+URZ], RZ ;  /* 0x000000ff00ff79a7 */ /* 0x0003e600081004ff */
[----:B------:R-:W-:Y:S04]  /*41c0*/  @UP1 UMOV UR24, UR4 ;  /* 0x0000000400181c82 */ /* 0x000fe80008000000 */
[----:B------:R-:W-:Y:S04]  /*41d0*/  @UP1 UMOV UR13, UR6 ;  /* 0x00000006000d1c82 */ /* 0x000fe80008000000 */
[----:B------:R-:W-:Y:S01]  /*41e0*/  @UP1 UMOV UR7, UR5 ;  /* 0x0000000500071c82 */ /* 0x000fe20008000000 */
[----:B------:R-:W-:Y:S05]  /*41f0*/  BRA.U !UP0, `(.L_x_77) ;  /* 0x0000000108a47547 */ /* 0x000fea000b800000 */
[----:B------:R-:W-:Y:S02]  /*4200*/  UIMAD.WIDE.U32 UR10, UR7, UR31, URZ ;  /* 0x0000001f070a72a5 */ /* 0x000fe4000f8e00ff */
[----:B------:R-:W-:Y:S02]  /*4210*/  UIMAD.WIDE.U32 UR18, UR13, UR28, URZ ;  /* 0x0000001c0d1272a5 */ /* 0x000fe4000f8e00ff */
[----:B------:R-:W-:Y:S02]  /*4220*/  USEL UR4, UR25, UR27, !UP5 ;  /* 0x0000001b19047287 */ /* 0x000fe4000e800000 */
[----:B------:R-:W-:Y:S02]  /*4230*/  USEL UR8, UR26, UR32, !UP6 ;  /* 0x000000201a087287 */ /* 0x000fe4000f000000 */
[----:B------:R-:W-:Y:S02]  /*4240*/  UIMAD.WIDE.U32 UR20, UR4, UR14, URZ ;  /* 0x0000000e041472a5 */ /* 0x000fe4000f8e00ff */
[----:B------:R-:W-:Y:S01]  /*4250*/  UIMAD.WIDE.U32 UR22, UR8, UR14, URZ ;  /* 0x0000000e081672a5 */ /* 0x000fe2000f8e00ff */
[----:B------:R-:W-:Y:S02]  /*4260*/  UMOV UR5, UR11 ;  /* 0x0000000b00057c82 */ /* 0x000fe40008000000 */
[----:B------:R-:W-:Y:S03]  /*4270*/  USHF.R.U32.HI UR6, URZ, UR35, UR5 ;  /* 0x00000023ff067299 */ /* 0x000fe60008011605 */
[----:B------:R-:W-:Y:S01]  /*4280*/  UMOV UR5, UR19 ;  /* 0x0000001300057c82 */ /* 0x000fe20008000000 */
[----:B------:R-:W-:Y:S02]  /*4290*/  USEL UR6, UR7, UR6, !UP5 ;  /* 0x0000000607067287 */ /* 0x000fe4000e800000 */
[----:B------:R-:W-:Y:S02]  /*42a0*/  USHF.R.U32.HI UR9, URZ, UR29, UR5 ;  /* 0x0000001dff097299 */ /* 0x000fe40008011605 */
[----:B------:R-:W-:Y:S01]  /*42b0*/  UIMAD.WIDE.U32 UR10, UR6, UR14, URZ ;  /* 0x0000000e060a72a5 */ /* 0x000fe2000f8e00ff */
[----:B------:R-:W-:Y:S02]  /*42c0*/  UMOV UR5, UR21 ;  /* 0x0000001500057c82 */ /* 0x000fe40008000000 */
[----:B------:R-:W-:Y:S03]  /*42d0*/  @UP4 USHF.R.U32.HI UR4, URZ, UR15, UR5 ;  /* 0x0000000fff044299 */ /* 0x000fe60008011605 */
[----:B------:R-:W-:Y:S01]  /*42e0*/  UMOV UR5, UR23 ;  /* 0x0000001700057c82 */ /* 0x000fe20008000000 */
[----:B------:R-:W-:Y:S02]  /*42f0*/  UIMAD UR4, UR40, UR4, URZ ;  /* 0x00000004280472a4 */ /* 0x000fe4000f8e02ff */
[----:B------:R-:W-:Y:S02]  /*4300*/  @UP4 USHF.R.U32.HI UR8, URZ, UR15, UR5 ;  /* 0x0000000fff084299 */ /* 0x000fe40008011605 */
[----:B------:R-:W-:Y:S02]  /*4310*/  USEL UR5, UR13, UR9, !UP6 ;  /* 0x000000090d057287 */ /* 0x000fe4000f000000 */
[----:B------:R-:W-:Y:S02]  /*4320*/  UIMAD UR9, UR40, UR8, URZ ;  /* 0x00000008280972a4 */ /* 0x000fe4000f8e02ff */
[----:B------:R-:W-:Y:S03]  /*4330*/  UISETP.GE.AND UP0, UPT, UR6, UR4, UPT ;  /* 0x000000040600728c */ /* 0x000fe6000bf06270 */
[----:B------:R-:W-:Y:S01]  /*4340*/  UMOV UR4, UR11 ;  /* 0x0000000b00047c82 */ /* 0x000fe20008000000 */
[----:B------:R-:W-:Y:S02]  /*4350*/  UISETP.GE.OR UP0, UPT, UR5, UR9, UP0 ;  /* 0x000000090500728c */ /* 0x000fe40008706670 */
[----:B------:R-:W-:Y:S02]  /*4360*/  USHF.R.U32.HI UR4, URZ, UR15, UR4 ;  /* 0x0000000fff047299 */ /* 0x000fe40008011604 */
[----:B------:R-:W-:Y:S02]  /*4370*/  UIMAD.WIDE.U32 UR10, UR5, UR14, URZ ;  /* 0x0000000e050a72a5 */ /* 0x000fe4000f8e00ff */
[----:B------:R-:W-:Y:S04]  /*4380*/  USEL UR12, UR6, UR4, !UP4 ;  /* 0x00000004060c7287 */ /* 0x000fe8000e000000 */
[----:B------:R-:W-:Y:S01]  /*4390*/  UIADD3 UR9, UPT, UPT, -UR12, URZ, URZ ;  /* 0x000000ff0c097290 */ /* 0x000fe2000fffe1ff */
[----:B------:R-:W-:Y:S02]  /*43a0*/  @!UP0 UMOV UR4, UR11 ;  /* 0x0000000b00048c82 */ /* 0x000fe40008000000 */
[----:B------:R-:W-:Y:S02]  /*43b0*/  @!UP0 USHF.R.U32.HI UR4, URZ, UR15, UR4 ;  /* 0x0000000fff048299 */ /* 0x000fe40008011604 */
[----:B------:R-:W-:Y:S02]  /*43c0*/  UIMAD UR9, UR40, UR9, UR6 ;  /* 0x00000009280972a4 */ /* 0x000fe4000f8e0206 */
[----:B------:R-:W-:Y:S04]  /*43d0*/  @!UP0 USEL UR4, UR5, UR4, !UP4 ;  /* 0x0000000405048287 */ /* 0x000fe8000e000000 */
[----:B------:R-:W-:Y:S02]  /*43e0*/  @!UP0 UIMAD UR9, UR8, UR9, UR4 ;  /* 0x00000009080982a4 */ /* 0x000fe4000f8e0204 */
[----:B------:R-:W-:Y:S02]  /*43f0*/  @!UP0 UIADD3 UR10, UPT, UPT, UR12, -UR4, URZ ;  /* 0x800000040c0a8290 */ /* 0x000fe4000fffe0ff */
[----:B------:R-:W-:Y:S02]  /*4400*/  UIADD3 UR4, UPT, UPT, -UR5, URZ, URZ ;  /* 0x000000ff05047290 */ /* 0x000fe4000fffe1ff */
[----:B------:R-:W-:Y:S02]  /*4410*/  UIADD3 UR8, UPT, UPT, -UR6, URZ, URZ ;  /* 0x000000ff06087290 */ /* 0x000fe4000fffe1ff */
[----:B------:R-:W-:Y:S02]  /*4420*/  @!UP0 UIMAD UR6, UR10, UR40, UR5 ;  /* 0x000000280a0682a4 */ /* 0x000fe4000f8e0205 */
[----:B------:R-:W-:Y:S02]  /*4430*/  UIMAD UR13, UR16, UR4, UR13 ;  /* 0x00000004100d72a4 */ /* 0x000fe4000f8e020d */
[----:B------:R-:W-:Y:S01]  /*4440*/  UIMAD UR7, UR30, UR8, UR7 ;  /* 0x000000081e0772a4 */ /* 0x000fe2000f8e0207 */
[----:B------:R-:W-:Y:S02]  /*4450*/  @!UP0 UMOV UR5, UR9 ;  /* 0x0000000900058c82 */ /* 0x000fe40008000000 */
[----:B------:R-:W-:Y:S02]  /*4460*/  UIMAD UR13, UR5, UR16, UR13 ;  /* 0x00000010050d72a4 */ /* 0x000fe4000f8e020d */
[----:B------:R-:W-:Y:S11]  /*4470*/  UIMAD UR7, UR6, UR30, UR7 ;  /* 0x0000001e060772a4 */ /* 0x000ff6000f8e0207 */
[----:B------:R-:W-:Y:S01]  /*4480*/  @!UPT UIADD3 URZ, UPT, UPT, URZ, URZ, URZ ;  /* 0x000000fffffff290 */ /* 0x000fe2000fffe0ff */
.L_x_77:
[----:B------:R-:W2:Y:S01]  /*4490*/  @!UP2 LDCU.128 UR20, c[0x0][0xb10] ;  /* 0x00016200ff14a7ac */ /* 0x000ea20008000c00 */
[C---:B----4-:R-:W-:Y:S02]  /*44a0*/  ISETP.NE.U32.AND P1, PT, R4.reuse, RZ, PT ;  /* 0x000000ff0400720c */ /* 0x050fe40003f25070 */
[----:B------:R-:W-:Y:S02]  /*44b0*/  ISETP.NE.U32.AND P0, PT, R4, RZ, PT ;  /* 0x000000ff0400720c */ /* 0x000fe40003f05070 */
[C---:B------:R-:W-:Y:S02]  /*44c0*/  ISETP.NE.AND.EX P1, PT, R5.reuse, RZ, PT, P1 ;  /* 0x000000ff0500720c */ /* 0x040fe40003f25310 */
[----:B------:R-:W-:Y:S01]  /*44d0*/  ISETP.NE.AND.EX P0, PT, R5, RZ, PT, P0 ;  /* 0x000000ff0500720c */ /* 0x000fe20003f05300 */
[----:B------:R-:W3:Y:S01]  /*44e0*/  @!UP2 LDCU UR5, c[0x0][0xb0c] ;  /* 0x00016180ff05a7ac */ /* 0x000ee20008000800 */
[----:B------:R-:W-:Y:S01]  /*44f0*/  SHF.L.U32 R6, R15, 0x1f, RZ ;  /* 0x0000001f0f067819 */ /* 0x000fe200000006ff */
[----:B--2---:R-:W-:Y:S07]  /*4500*/  UIMAD.WIDE.U32 UR8, UR13, UR20, URZ ;  /* 0x000000140d0872a5 */ /* 0x004fee000f8e00ff */
[----:B------:R-:W-:Y:S01]  /*4510*/  @!UP2 UMOV UR4, UR9 ;  /* 0x000000090004ac82 */ /* 0x000fe20008000000 */
[----:B---3--:R-:W-:Y:S02]  /*4520*/  @!UP2 UISETP.NE.AND UP0, UPT, UR5, 0x1, UPT ;  /* 0x000000010500a88c */ /* 0x008fe4000bf05270 */
[----:B------:R-:W-:Y:S02]  /*4530*/  @!UP2 USHF.R.U32.HI UR4, URZ, UR21, UR4 ;  /* 0x00000015ff04a299 */ /* 0x000fe40008011604 */
[----:B------:R-:W-:Y:S02]  /*4540*/  UIMAD.WIDE.U32 UR8, UR7, UR23, URZ ;  /* 0x00000017070872a5 */ /* 0x000fe4000f8e00ff */
[----:B------:R-:W-:Y:S02]  /*4550*/  @!UP2 USEL UR10, UR13, UR4, !UP0 ;  /* 0x000000040d0aa287 */ /* 0x000fe4000c000000 */
[----:B------:R-:W-:Y:S03]  /*4560*/  @!UP2 UISETP.NE.AND UP0, UPT, UR22, 0x1, UPT ;  /* 0x000000011600a88c */ /* 0x000fe6000bf05270 */
[----:B------:R-:W-:Y:S02]  /*4570*/  @!UP2 UMOV UR6, UR9 ;  /* 0x000000090006ac82 */ /* 0x000fe40008000000 */
[----:B------:R-:W2:Y:S02]  /*4580*/  @!UP2 LDCU UR4, c[0x0][0xb20] ;  /* 0x00016400ff04a7ac */ /* 0x000ea40008000800 */
[----:B--2---:R-:W-:Y:S04]  /*4590*/  @!UP2 USHF.R.U32.HI UR6, URZ, UR4, UR6 ;  /* 0x00000004ff06a299 */ /* 0x004fe80008011606 */
[----:B------:R-:W-:Y:S04]  /*45a0*/  @!UP2 USEL UR6, UR7, UR6, !UP0 ;  /* 0x000000060706a287 */ /* 0x000fe8000c000000 */
[----:B------:R-:W-:Y:S02]  /*45b0*/  @!UP2 UIADD3 UR4, UPT, UPT, -UR10, UR6, URZ ;  /* 0x000000060a04a290 */ /* 0x000fe4000fffe1ff */
[----:B------:R-:W-:Y:S02]  /*45c0*/  @!UP2 UIADD3 UR6, UPT, UPT, UR10, -UR6, URZ ;  /* 0x800000060a06a290 */ /* 0x000fe4000fffe0ff */
[----:B------:R-:W-:Y:S02]  /*45d0*/  @!UP2 UIMAD UR13, UR4, UR5, UR13 ;  /* 0x00000005040da2a4 */ /* 0x000fe4000f8e020d */
[----:B------:R-:W-:Y:S01]  /*45e0*/  @!UP2 UIMAD UR7, UR6, UR22, UR7 ;  /* 0x000000160607a2a4 */ /* 0x000fe2000f8e0207 */
[----:B------:R-:W-:Y:S11]  /*45f0*/  BRA.U UP3, `(.L_x_78) ;  /* 0x0000000103107547 */ /* 0x000ff6000b800000 */
[----:B------:R-:W-:Y:S04]  /*4600*/  MOV R7, UR34 ;  /* 0x0000002200077c02 */ /* 0x000fe80008000f00 */
[----:B------:R-:W-:Y:S04]  /*4610*/  SHF.L.U32 R7, R7, 0x1f, RZ ;  /* 0x0000001f07077819 */ /* 0x000fe800000006ff */
[----:B------:R-:W2:Y:S02]  /*4620*/  SYNCS.PHASECHK.TRANS64.TRYWAIT P2, [UR17+0x68], R7 ;  /* 0x00006807ff0075a7 */ /* 0x000ea40008041111 */
[----:B--2---:R-:W-:Y:S05]  /*4630*/  @!P2 BRA `(.L_x_79) ;  /* 0x000000280054a947 */ /* 0x004fea0003800000 */
.L_x_78:
[----:B------:R-:W-:Y:S05]  /*4640*/  @!P1 BRA `(.L_x_80) ;  /* 0x0000000000309947 */ /* 0x000fea0003800000 */
[----:B------:R-:W-:Y:S01]  /*4650*/  ISETP.NE.U32.AND P1, PT, R2, RZ, PT ;  /* 0x000000ff0200720c */ /* 0x000fe20003f25070 */
[----:B------:R-:W2:Y:S01]  /*4660*/  LDCU.64 UR4, c[0x0][0x358] ;  /* 0x00006b00ff0477ac */ /* 0x000ea20008000a00 */
[----:B------:R-:W-:Y:S02]  /*4670*/  IMAD.MOV.U32 R79, RZ, RZ, 0x1 ;  /* 0x00000001ff4f7424 */ /* 0x000fe400078e00ff */
[----:B------:R-:W-:Y:S11]  /*4680*/  ISETP.NE.AND.EX P1, PT, R3, RZ, PT, P1 ;  /* 0x000000ff0300720c */ /* 0x000ff60003f25310 */
[----:B------:R-:W-:Y:S02]  /*4690*/  @!UPT UIADD3 URZ, UPT, UPT, URZ, URZ, URZ ;  /* 0x000000fffffff290 */ /* 0x000fe4000fffe0ff */
[----:B------:R-:W3:Y:S01]  /*46a0*/  @P1 LDC.64 R8, c[0x0][0x888] ;  /* 0x00022200ff081b82 */ /* 0x000ee20000000a00 */
[----:B-1----:R-:W-:Y:S04]  /*46b0*/  @P1 IMAD R0, R4, UR36, RZ ;  /* 0x0000002404001c24 */ /* 0x002fe8000f8e02ff */
[----:B---3--:R-:W-:Y:S04]  /*46c0*/  @P1 IMAD.WIDE R8, R0, 0x4, R8 ;  /* 0x0000000400081825 */ /* 0x008fe800078e0208 */
[----:B------:R-:W-:Y:S01]  /*46d0*/  HFMA2 R0, -RZ, RZ, 0, 5.9604644775390625e-08 ;  /* 0x00000001ff007431 */ /* 0x000fe200000001ff */
[----:B--2--5:R2:W5:Y:S04]  /*46e0*/  @P1 LDG.E R39, desc[UR4][R8.64] ;  /* 0x0000000408271981 */ /* 0x024568000c1e1900 */
[----:B------:R-:W-:Y:S01]  /*46f0*/  @!P1 PRMT R79, R0, 0x7610, R79 ;  /* 0x00007610004f9816 */ /* 0x000fe2000000004f */
[----:B--2---:R-:W3:Y:S06]  /*4700*/  @!P1 LDC R39, c[0x0][0x880] ;  /* 0x00022000ff279b82 */ /* 0x004eec0000000800 */
.L_x_80:
[----:B---3-5:R-:W-:Y:S01]  /*4710*/  @!P0 FSETP.EQ.AND P1, PT, R39, RZ, PT ;  /* 0x000000ff2700820b */ /* 0x028fe20003f22000 */
[----:B------:R-:W-:Y:S01]  /*4720*/  @!UPT UIADD3 URZ, UPT, UPT, URZ, URZ, URZ ;  /* 0x000000fffffff290 */ /* 0x000fe2000fffe0ff */
[----:B------:R-:W-:Y:S11]  /*4730*/  @!P0 BRA `(.L_x_81) ;  /* 0x0000000000188947 */ /* 0x000ff60003800000 */
[----:B------:R-:W-:Y:S02]  /*4740*/  LOP3.LUT P0, RZ, R79, 0xff, RZ, 0xc0, !PT ;  /* 0x000000ff4fff7812 */ /* 0x000fe4000780c0ff */
[----:B------:R-:W-:Y:S04]  /*4750*/  ISETP.NE.U32.AND P1, PT, R2, RZ, PT ;  /* 0x000000ff0200720c */ /* 0x000fe80003f25070 */
[----:B------:R-:W-:Y:S04]  /*4760*/  ISETP.NE.AND.EX P1, PT, R3, RZ, PT, P1 ;  /* 0x000000ff0300720c */ /* 0x000fe80003f25310 */
[----:B------:R-:W-:Y:S03]  /*4770*/  PLOP3.LUT P1, PT, P1, PT, PT, 0x8, 0x80 ;  /* 0x000000000080781c */ /* 0x000fe60000f2e170 */
[----:B------:R-:W-:Y:S11]  /*4780*/  @P0 FSETP.EQ.AND P1, PT, R39, RZ, PT ;  /* 0x000000ff2700020b */ /* 0x000ff60003f22000 */
[----:B------:R-:W-:Y:S02]  /*4790*/  @!UPT UIADD3 URZ, UPT, UPT, URZ, URZ, URZ ;  /* 0x000000fffffff290 */ /* 0x000fe4000fffe0ff */
.L_x_81:
[----:B------:R-:W2:Y:S01]  /*47a0*/  SYNCS.PHASECHK.TRANS64.TRYWAIT P0, [UR17+0x58], R6 ;  /* 0x00005806ff0075a7 */ /* 0x000ea20008001111 */
[----:B------:R-:W-:Y:S02]  /*47b0*/  ELECT P2, URZ, PT ;  /* 0x0000000000ff782f */ /* 0x000fe40003840000 */
[----:B------:R-:W-:Y:S01]  /*47c0*/  IADD3 R14, PT, PT, R14, 0x1, RZ ;  /* 0x000000010e0e7810 */ /* 0x000fe20007ffe0ff */
[----:B--2---:R-:W-:Y:S10]  /*47d0*/  @!P0 BRA `(.L_x_82) ;  /* 0x0000002800048947 */ /* 0x004ff40003800000 */
.L_x_135:
[----:B------:R-:W-:Y:S01]  /*47e0*/  PLOP3.LUT P1, PT, P1, P2, PT, 0xf2, 0x2f ;  /* 0x00000000002f781c */ /* 0x000fe20000f25e72 */
[----:B------:R-:W-:Y:S01]  /*47f0*/  UMOV UR18, 0x0 ;  /* 0x0000000000127882 */ /* 0x000fe20000000000 */
[----:B------:R-:W-:Y:S01]  /*4800*/  UMOV UR19, 0x10000000 ;  /* 0x1000000000137882 */ /* 0x000fe20000000000 */
[----:B------:R-:W-:Y:S01]  /*4810*/  UMOV UR12, UR36 ;  /* 0x00000024000c7c82 */ /* 0x000fe20008000000 */
[----:B------:R-:W-:Y:S01]  /*4820*/  LOP3.LUT R15, R15, 0x1, RZ, 0x3c, !PT ;  /* 0x000000010f0f7812 */ /* 0x000fe200078e3cff */
[----:B------:R-:W-:Y:S01]  /*4830*/  UPLOP3.LUT UP3, UPT, UPT, UPT, UPT, 0x80, 0x8 ;  /* 0x000000000008789c */ /* 0x000fe20003f6f070 */
[----:B------:R-:W-:Y:S07]  /*4840*/  UMOV UR36, UR24 ;  /* 0x0000001800247c82 */ /* 0x000fee0008000000 */
[----:B-1----:R-:W-:Y:S01]  /*4850*/  @!P1 IADD3 R6, P0, PT, R16, 0x580, RZ ;  /* 0x0000058010069810 */ /* 0x002fe20007f1e0ff */
[----:B------:R-:W-:Y:S03]  /*4860*/  VOTEU.ALL UP0, P1 ;  /* 0x0000000000ff7886 */ /* 0x000fe60000800000 */
[----:B------:R-:W-:Y:S01]  /*4870*/  @!P1 R2UR UR5, R6 ;  /* 0x00000000060592ca */ /* 0x000fe200000e0000 */
[----:B------:R-:W-:Y:S01]  /*4880*/  @!P1 IMAD.X R0, RZ, RZ, R17, P0 ;  /* 0x000000ffff009224 */ /* 0x000fe200000e0611 */
[----:B------:R-:W-:Y:S01]  /*4890*/  @!UP0 USHF.L.U32 UR10, UR45, 0x6, URZ ;  /* 0x000000062d0a8899 */ /* 0x000fe200080006ff */
[----:B------:R-:W-:Y:S01]  /*48a0*/  ISETP.NE.AND P0, PT, R14, 0x2, PT ;  /* 0x000000020e00780c */ /* 0x000fe20003f05270 */
[----:B------:R-:W-:Y:S02]  /*48b0*/  @!UP0 USHF.L.U32 UR11, UR46, 0x6, URZ ;  /* 0x000000062e0b8899 */ /* 0x000fe400080006ff */
[----:B------:R-:W-:Y:S01]  /*48c0*/  @!P1 R2UR UR4, R0 ;  /* 0x00000000000492ca */ /* 0x000fe200000e0000 */
[----:B------:R-:W-:Y:S01]  /*48d0*/  @!UP0 UIADD3 UR8, UPT, UPT, UR17, 0x200, URZ ;  /* 0x0000020011088890 */ /* 0x000fe2000fffe0ff */
[----:B------:R-:W-:Y:S01]  /*48e0*/  SEL R0, RZ, 0x1, P0 ;  /* 0x00000001ff007807 */ /* 0x000fe20000000000 */
[----:B------:R-:W-:Y:S01]  /*48f0*/  @!UP0 UIADD3 UR9, UPT, UPT, UR17, 0x50, URZ ;  /* 0x0000005011098890 */ /* 0x000fe2000fffe0ff */
[----:B------:R-:W-:Y:S01]  /*4900*/  SEL R14, R14, RZ, P0 ;  /* 0x000000ff0e0e7207 */ /* 0x000fe20000000000 */
[----:B------:R-:W-:Y:S01]  /*4910*/  VOTEU.ALL UP0, P1 ;  /* 0x0000000000ff7886 */ /* 0x000fe20000800000 */
[----:B------:R-:W-:Y:S01]  /*4920*/  LOP3.LUT R13, R13, R0, RZ, 0x3c, !PT ;  /* 0x000000000d0d7212 */ /* 0x000fe200078e3cff */
[----:B------:R-:W-:Y:S01]  /*4930*/  IMAD.U32 R6, RZ, RZ, UR5 ;  /* 0x00000005ff067e24 */ /* 0x000fe2000f8e00ff */
[----:B------:R-:W-:Y:S02]  /*4940*/  UIADD3 UR45, UPT, UPT, UR7, UR57, URZ ;  /* 0x00000039072d7290 */ /* 0x000fe4000fffe0ff */
[----:B------:R-:W-:Y:S03]  /*4950*/  UIADD3 UR46, UPT, UPT, UR13, UR60, URZ ;  /* 0x0000003c0d2e7290 */ /* 0x000fe6000fffe0ff */
[----:B------:R-:W-:Y:S01]  /*4960*/  IMAD.U32 R7, RZ, RZ, UR4 ;  /* 0x00000004ff077e24 */ /* 0x000fe2000f8e00ff */
[----:B------:R-:W-:Y:S04]  /*4970*/  @!P1 R2UR UR4, R6 ;  /* 0x00000000060492ca */ /* 0x000fe800000e0000 */
[----:B------:R-:W-:Y:S11]  /*4980*/  @!P1 R2UR UR5, R7 ;  /* 0x00000000070592ca */ /* 0x000ff600000e0000 */
[----:B------:R-:W-:Y:S02]  /*4990*/  @!UPT UIADD3 URZ, UPT, UPT, URZ, URZ, URZ ;  /* 0x000000fffffff290 */ /* 0x000fe4000fffe0ff */
[----:B------:R2:W-:Y:S01]  /*49a0*/  @!UP0 UTMALDG.3D [UR8], [UR4], desc[UR18] ;  /* 0x00001208040085b4 */ /* 0x0005e20008011000 */
[----:B------:R2:W-:Y:S01]  /*49b0*/  @!P1 SYNCS.ARRIVE.TRANS64.RED.A0TR RZ, [UR17+0x50], R12 ;  /* 0x0000500cffff99a7 */ /* 0x0005e20008300411 */
[----:B------:R-:W-:Y:S01]  /*49c0*/  SYNCS.ARRIVE.TRANS64.RED.A1T0 RZ, [UR48], RZ ;  /* 0x000000ffffff79a7 */ /* 0x000fe20008100430 */
[----:B------:R-:W-:Y:S05]  /*49d0*/  BRA.U UP1, `(.L_x_83) ;  /* 0xfffffff5018c7547 */ /* 0x000fea000b83ffff */
[----:B------:R-:W-:Y:S07]  /*49e0*/  MOV R0, UR17 ;  /* 0x0000001100007c02 */ /* 0x000fee0008000f00 */
.L_x_84:
[----:B-1----:R-:W-:-:S04]  /*49f0*/  SHF.L.U32 R2, R15, 0x1f, RZ ;  /* 0x0000001f0f027819 */ /* 0x002fc800000006ff */
[----:B------:R1:W3:Y:S03]  /*4a00*/  SYNCS.PHASECHK.TRANS64.TRYWAIT P0, [R0+URZ+0x58], R2 ;  /* 0x00005802000075a7 */ /* 0x0002e600080011ff */
[----:B---3--:R-:W-:Y:S05]  /*4a10*/  @!P0 NANOSLEEP.SYNCS 0x989680 ;  /* 0x009896800000895d */ /* 0x008fea0003900000 */
[----:B------:R-:W3:Y:S02]  /*4a20*/  @!P0 SYNCS.PHASECHK.TRANS64 P0, [R0+URZ+0x58], R2 ;  /* 0x00005802000085a7 */ /* 0x000ee400080010ff */
[----:B--23--:R-:W-:Y:S05]  /*4a30*/  @P0 EXIT ;  /* 0x000000000000094d */ /* 0x00cfea0003800000 */
[----:B------:R-:W-:Y:S05]  /*4a40*/  BRA `(.L_x_84) ;  /* 0xfffffffc00e87947 */ /* 0x000fea000383ffff */
.L_x_75:
[----:B------:R-:W-:-:S06]  /*4a50*/  UISETP.GE.AND UP0, UPT, UR22, 0x4, UPT ;  /* 0x000000041600788c */ /* 0x000fcc000bf06270 */
[----:B------:R-:W-:-:S13]  /*4a60*/  PLOP3.LUT P0, PT, PT, PT, UP0, 0x80, 0x8 ;  /* 0x000000000008781c */ /* 0x000fda0003f0f008 */
[----:B------:R-:W-:Y:S05]  /*4a70*/  @!P0 EXIT ;  /* 0x000000000000894d */ /* 0x000fea0003800000 */
[----:B------:R-:W-:Y:S01]  /*4a80*/  BAR.SYNC.DEFER_BLOCKING 0x6, 0xa0 ;  /* 0x0182800000007b1d */ /* 0x000fe20000010000 */
[C---:B------:R-:W-:Y:S02]  /*4a90*/  IMAD.SHL.U32 R7, R76.reuse, 0x40, RZ ;  /* 0x000000404c077824 */ /* 0x040fe400078e00ff */
[----:B------:R-:W-:Y:S02]  /*4aa0*/  HFMA2 R81, -RZ, RZ, 0, 0 ;  /* 0x00000000ff517431 */ /* 0x000fe400000001ff */
[C---:B------:R-:W-:Y:S01]  /*4ab0*/  IMAD.SHL.U32 R4, R76.reuse, 0x20, RZ ;  /* 0x000000204c047824 */ /* 0x040fe200078e00ff */
[----:B------:R-:W-:Y:S01]  /*4ac0*/  CS2R R82, SRZ ;  /* 0x0000000000527805 */ /* 0x000fe2000001ff00 */
[----:B------:R-:W-:Y:S01]  /*4ad0*/  IMAD.SHL.U32 R6, R76, 0x2, RZ ;  /* 0x000000024c067824 */ /* 0x000fe200078e00ff */
[----:B------:R-:W-:Y:S01]  /*4ae0*/  UMOV UR44, 0x400 ;  /* 0x00000400002c7882 */ /* 0x000fe20000000000 */
[----:B------:R-:W-:Y:S01]  /*4af0*/  LOP3.LUT R5, R7, 0x180, RZ, 0xc0, !PT ;  /* 0x0000018007057812 */ /* 0x000fe200078ec0ff */
[----:B------:R-:W-:Y:S01]  /*4b00*/  ULEA UR44, UR48, UR44, 0x18 ;  /* 0x0000002c302c7291 */ /* 0x000fe2000f8ec0ff */
[----:B------:R-:W-:Y:S01]  /*4b10*/  LOP3.LUT R4, R4, 0xc00, RZ, 0xc0, !PT ;  /* 0x00000c0004047812 */ /* 0x000fe200078ec0ff */
[----:B------:R-:W1:Y:S01]  /*4b20*/  LDC.64 R72, c[0x0][0x888] ;  /* 0x00022200ff487b82 */ /* 0x000e620000000a00 */
[----:B------:R-:W-:Y:S01]  /*4b30*/  LOP3.LUT R6, R5, 0x20, R6, 0xf8, !PT ;  /* 0x0000002005067812 */ /* 0x000fe200078ef806 */
[----:B------:R-:W-:Y:S01]  /*4b40*/  IMAD.SHL.U32 R5, R76, 0x8, RZ ;  /* 0x000000084c057824 */ /* 0x000fe200078e00ff */
[----:B------:R-:W-:Y:S01]  /*4b50*/  LOP3.LUT R4, R4, 0x40, R7, 0xf8, !PT ;  /* 0x0000004004047812 */ /* 0x000fe200078ef807 */
[----:B------:R-:W-:Y:S01]  /*4b60*/  IMAD.U32 R37, R76, 0x10000, RZ ;  /* 0x000100004c257824 */ /* 0x000fe200078e00ff */
[----:B------:R-:W-:Y:S01]  /*4b70*/  UIADD3 UR4, UPT, UPT, UR44, 0x1200, URZ ;  /* 0x000012002c047890 */ /* 0x000fe2000fffe0ff */
[----:B------:R-:W-:Y:S01]  /*4b80*/  IMAD.MOV.U32 R36, RZ, RZ, RZ ;  /* 0x000000ffff247224 */ /* 0x000fe200078e00ff */
[----:B------:R-:W-:Y:S01]  /*4b90*/  LOP3.LUT R5, R6, 0x30, R5, 0x78, !PT ;  /* 0x0000003006057812 */ /* 0x000fe200078e7805 */
[----:B------:R-:W2:Y:S01]  /*4ba0*/  LDC.64 R74, c[0x0][0x890] ;  /* 0x00022400ff4a7b82 */ /* 0x000ea20000000a00 */
[----:B------:R-:W-:Y:S01]  /*4bb0*/  LOP3.LUT R4, R4, 0x200, R7, 0xf8, !PT ;  /* 0x0000020004047812 */ /* 0x000fe200078ef807 */
[----:B------:R-:W-:Y:S01]  /*4bc0*/  IMAD.MOV.U32 R84, RZ, RZ, RZ ;  /* 0x000000ffff547224 */ /* 0x000fe200078e00ff */
[----:B------:R-:W-:Y:S01]  /*4bd0*/  LOP3.LUT R37, R37, 0x600000, RZ, 0xc0, !PT ;  /* 0x0060000025257812 */ /* 0x000fe200078ec0ff */
[----:B------:R-:W-:Y:S01]  /*4be0*/  IMAD.U32 R85, RZ, RZ, UR4 ;  /* 0x00000004ff557e24 */ /* 0x000fe2000f8e00ff */
[----:B------:R-:W-:Y:S01]  /*4bf0*/  LOP3.LUT R78, R4, R5, RZ, 0xfc, !PT ;  /* 0x00000005044e7212 */ /* 0x000fe200078efcff */
[----:B------:R-:W3:Y:S01]  /*4c00*/  LDS R0, [UR44+0x120] ;  /* 0x0001202cff007984 */ /* 0x000ee20008000800 */
[----:B------:R-:W-:Y:S01]  /*4c10*/  IMAD.SHL.U32 R4, R76, 0x10, RZ ;  /* 0x000000104c047824 */ /* 0x000fe200078e00ff */
[----:B------:R-:W4:Y:S01]  /*4c20*/  LDC.64 R70, c[0x0][0x8b0] ;  /* 0x00022c00ff467b82 */ /* 0x000f220000000a00 */
[----:B------:R-:W-:Y:S01]  /*4c30*/  IADD3 R77, PT, PT, R78, UR44, RZ ;  /* 0x0000002c4e4d7c10 */ /* 0x000fe2000fffe0ff */
[----:B------:R-:W1:Y:S02]  /*4c40*/  LDCU UR50, c[0x0][0x370] ;  /* 0x00006e00ff3277ac */ /* 0x000e640008000800 */
[----:B------:R-:W-:Y:S01]  /*4c50*/  LOP3.LUT R4, R4, 0x20, RZ, 0xc0, !PT ;  /* 0x0000002004047812 */ /* 0x000fe200078ec0ff */
[----:B------:R-:W1:Y:S03]  /*4c60*/  LDCU.64 UR62, c[0x0][0x348] ;  /* 0x00006900ff3e77ac */ /* 0x000e660008000a00 */
[----:B------:R-:W1:Y:S01]  /*4c70*/  LDC.64 R68, c[0x0][0x8a8] ;  /* 0x00022a00ff447b82 */ /* 0x000e620000000a00 */
[----:B------:R-:W-:Y:S01]  /*4c80*/  IADD3 R77, PT, PT, -R4, 0x200, R77 ;  /* 0x00000200044d7810 */ /* 0x000fe20007ffe14d */
[----:B------:R-:W1:Y:S01]  /*4c90*/  LDCU UR41, c[0x0][0xb0c] ;  /* 0x00016180ff2977ac */ /* 0x000e620008000800 */
[----:B------:R-:W1:Y:S01]  /*4ca0*/  LDCU UR39, c[0x0][0xb30] ;  /* 0x00016600ff2777ac */ /* 0x000e620008000800 */
[----:B------:R-:W1:Y:S01]  /*4cb0*/  LDCU.64 UR58, c[0x0][0x888] ;  /* 0x00011100ff3a77ac */ /* 0x000e620008000a00 */
[----:B------:R-:W1:Y:S01]  /*4cc0*/  LDCU.64 UR42, c[0x0][0xb28] ;  /* 0x00016500ff2a77ac */ /* 0x000e620008000a00 */
[----:B------:R-:W1:Y:S01]  /*4cd0*/  LDCU.128 UR52, c[0x0][0xb10] ;  /* 0x00016200ff3477ac */ /* 0x000e620008000c00 */
[----:B------:R-:W1:Y:S01]  /*4ce0*/  LDCU UR49, c[0x0][0x374] ;  /* 0x00006e80ff3177ac */ /* 0x000e620008000800 */
[----:B------:R-:W-:Y:S01]  /*4cf0*/  UIADD3 UR56, UPT, UPT, UR44, 0x200, URZ ;  /* 0x000002002c387890 */ /* 0x000fe2000fffe0ff */
[----:B---3--:R-:W-:-:S11]  /*4d00*/  IMAD.IADD R37, R0, 0x1, R37 ;  /* 0x0000000100257824 */ /* 0x008fd600078e0225 */
.L_x_102:
[----:B------:R-:W-:Y:S02]  /*4d10*/  LEA R3, R81, UR44, 0x3 ;  /* 0x0000002c51037c11 */ /* 0x000fe4000f8e18ff */
[----:B------:R-:W-:Y:S02]  /*4d20*/  SHF.L.U32 R0, R83, 0x1f, RZ ;  /* 0x0000001f53007819 */ /* 0x000fe400000006ff */
[----:B-1----:R-:W-:Y:S02]  /*4d30*/  LEA R4, R81, UR44, 0x4 ;  /* 0x0000002c51047c11 */ /* 0x002fe4000f8e20ff */
[----:B------:R-:W3:Y:S02]  /*4d40*/  SYNCS.PHASECHK.TRANS64.TRYWAIT P0, [R3+URZ+0x70], R0 ;  /* 0x00007000030075a7 */ /* 0x000ee400080011ff */
[----:B--23--:R-:W-:Y:S05]  /*4d50*/  @!P0 BRA `(.L_x_85) ;  /* 0x0000002000bc8947 */ /* 0x00cfea0003800000 */
.L_x_136:
[----:B------:R-:W1:Y:S01]  /*4d60*/  LDS.128 R4, [R4+0x100] ;  /* 0x0001000004047984 */ /* 0x000e620000000c00 */
[----:B------:R-:W-:Y:S01]  /*4d70*/  UISETP.GE.AND UP0, UPT, UR40, 0x1, UPT ;  /* 0x000000012800788c */ /* 0x000fe2000bf06270 */
[----:B------:R-:W-:Y:S01]  /*4d80*/  @!PT LDS RZ, [RZ] ;  /* 0x00000000fffff984 */ /* 0x000fe20000000800 */
[----:B------:R-:W-:Y:S01]  /*4d90*/  @!PT LDS RZ, [RZ] ;  /* 0x00000000fffff984 */ /* 0x000fe20000000800 */
[----:B------:R-:W-:Y:S01]  /*4da0*/  @!PT LDS RZ, [RZ] ;  /* 0x00000000fffff984 */ /* 0x000fe20000000800 */
[----:B------:R-:W-:Y:S01]  /*4db0*/  @!PT LDS RZ, [RZ] ;  /* 0x00000000fffff984 */ /* 0x000fe20000000800 */
[----:B------:R2:W-:Y:S06]  /*4dc0*/  MEMBAR.ALL.CTA ;  /* 0x0000000000007992 */ /* 0x0005ec0000008000 */
[----:B--2---:R-:W2:Y:S01]  /*4dd0*/  FENCE.VIEW.ASYNC.S ;  /* 0x00000000000073c6 */ /* 0x004ea20000000000 */
[----:B-1----:R-:W-:Y:S11]  /*4de0*/  LOP3.LUT P0, RZ, R6, 0x1, RZ, 0xc0, !PT ;  /* 0x0000000106ff7812 */ /* 0x002ff6000780c0ff */
[----:B------:R-:W-:Y:S02]  /*4df0*/  @!UPT UIADD3 URZ, UPT, UPT, URZ, URZ, URZ ;  /* 0x000000fffffff290 */ /* 0x000fe4000fffe0ff */
[----:B--2---:R-:W-:Y:S01]  /*4e00*/  VOTEU.ANY UP1, P0 ;  /* 0x0000000000ff7886 */ /* 0x004fe20000020100 */
[----:B------:R-:W-:Y:S01]  /*4e10*/  PLOP3.LUT P0, PT, PT, PT, UP1, 0x80, 0x8 ;  /* 0x000000000008781c */ /* 0x000fe20003f0f018 */
[----:B------:R-:W-:Y:S11]  /*4e20*/  UP2UR UR47, UPR, URZ, 0x2 ;  /* 0x00000002ff2f7883 */ /* 0x000ff60008000000 */
[----:B------:R-:W-:Y:S01]  /*4e30*/  @!UPT UIADD3 URZ, UPT, UPT, URZ, URZ, URZ ;  /* 0x000000fffffff290 */ /* 0x000fe2000fffe0ff */
[----:B---3--:R-:W-:Y:S02]  /*4e40*/  @P0 SHF.R.U32.HI R0, RZ, 0x10, R5 ;  /* 0x00000010ff000819 */ /* 0x008fe40000011605 */
        /* <DEDUP_REMOVED lines=12> */
[----:B------:R-:W2:Y:S01]  /*4f10*/  LDCU UR12, c[0x0][0xb20] ;  /* 0x00016400ff0c77ac */ /* 0x000ea20008000800 */
[----:B------:R-:W-:Y:S02]  /*4f20*/  UIMAD.WIDE.U32 UR4, UR49, UR55, URZ ;  /* 0x00000037310472a5 */ /* 0x000fe4000f8e00ff */
[----:B------:R-:W-:Y:S02]  /*4f30*/  UIMAD.WIDE.U32 UR6, UR50, UR52, URZ ;  /* 0x00000034320672a5 */ /* 0x000fe4000f8e00ff */
[----:B------:R-:W-:Y:S02]  /*4f40*/  UISETP.NE.AND UP0, UPT, UR54, 0x1, UPT ;  /* 0x000000013600788c */ /* 0x000fe4000bf05270 */
[----:B------:R-:W-:Y:S02]  /*4f50*/  UIMAD.WIDE.U32 UR8, UR37, UR55, URZ ;  /* 0x00000037250872a5 */ /* 0x000fe4000f8e00ff */
[----:B------:R-:W-:Y:S02]  /*4f60*/  UIMAD.WIDE.U32 UR10, UR38, UR52, URZ ;  /* 0x00000034260a72a5 */ /* 0x000fe4000f8e00ff */
[----:B------:R-:W-:Y:S02]  /*4f70*/  UISETP.NE.AND UP1, UPT, UR41, 0x1, UPT ;  /* 0x000000012900788c */ /* 0x000fe4000bf25270 */
[----:B------:R-:W-:Y:S01]  /*4f80*/  UISETP.NE.AND UP2, UPT, UR40, 0x1, UPT ;  /* 0x000000012800788c */ /* 0x000fe2000bf45270 */
[----:B------:R-:W-:Y:S02]  /*4f90*/  UMOV UR4, UR5 ;  /* 0x0000000500047c82 */ /* 0x000fe40008000000 */
[----:B--2---:R-:W-:Y:S03]  /*4fa0*/  USHF.R.U32.HI UR5, URZ, UR12, UR4 ;  /* 0x0000000cff057299 */ /* 0x004fe60008011604 */
[----:B------:R-:W-:Y:S02]  /*4fb0*/  UMOV UR4, UR7 ;  /* 0x0000000700047c82 */ /* 0x000fe40008000000 */
[----:B------:R-:W-:Y:S02]  /*4fc0*/  USHF.R.U32.HI UR7, URZ, UR53, UR4 ;  /* 0x00000035ff077299 */ /* 0x000fe40008011604 */
[----:B------:R-:W-:Y:S02]  /*4fd0*/  USEL UR4, UR49, UR5, !UP0 ;  /* 0x0000000531047287 */ /* 0x000fe4000c000000 */
[----:B------:R-:W-:Y:S01]  /*4fe0*/  USEL UR7, UR50, UR7, !UP1 ;  /* 0x0000000732077287 */ /* 0x000fe2000c800000 */
[----:B------:R-:W-:Y:S01]  /*4ff0*/  UMOV UR5, UR9 ;  /* 0x0000000900057c82 */ /* 0x000fe20008000000 */
[----:B------:R-:W-:Y:S02]  /*5000*/  UIMAD.WIDE.U32 UR8, UR4, UR42, URZ ;  /* 0x0000002a040872a5 */ /* 0x000fe4000f8e00ff */
[----:B------:R-:W-:Y:S03]  /*5010*/  USHF.R.U32.HI UR6, URZ, UR12, UR5 ;  /* 0x0000000cff067299 */ /* 0x000fe60008011605 */
[----:B------:R-:W-:Y:S01]  /*5020*/  UMOV UR5, UR11 ;  /* 0x0000000b00057c82 */ /* 0x000fe20008000000 */
[----:B------:R-:W-:Y:S02]  /*5030*/  UIMAD.WIDE.U32 UR10, UR7, UR42, URZ ;  /* 0x0000002a070a72a5 */ /* 0x000fe4000f8e00ff */
[----:B------:R-:W-:Y:S02]  /*5040*/  USHF.R.U32.HI UR12, URZ, UR53, UR5 ;  /* 0x00000035ff0c7299 */ /* 0x000fe40008011605 */
[----:B------:R-:W-:Y:S01]  /*5050*/  USEL UR6, UR37, UR6, !UP0 ;  /* 0x0000000625067287 */ /* 0x000fe2000c000000 */
[----:B------:R-:W-:Y:S02]  /*5060*/  UMOV UR5, UR9 ;  /* 0x0000000900057c82 */ /* 0x000fe40008000000 */
[----:B------:R-:W-:Y:S01]  /*5070*/  UMOV UR10, UR11 ;  /* 0x0000000b000a7c82 */ /* 0x000fe20008000000 */
[----:B------:R-:W-:Y:S02]  /*5080*/  @UP2 USHF.R.U32.HI UR4, URZ, UR43, UR5 ;  /* 0x0000002bff042299 */ /* 0x000fe40008011605 */
[----:B------:R-:W-:Y:S02]  /*5090*/  @UP2 USHF.R.U32.HI UR7, URZ, UR43, UR10 ;  /* 0x0000002bff072299 */ /* 0x000fe4000801160a */
[----:B------:R-:W-:Y:S02]  /*50a0*/  UIMAD UR4, UR40, UR4, URZ ;  /* 0x00000004280472a4 */ /* 0x000fe4000f8e02ff */
[----:B------:R-:W-:Y:S02]  /*50b0*/  UIMAD.WIDE.U32 UR10, UR6, UR42, URZ ;  /* 0x0000002a060a72a5 */ /* 0x000fe4000f8e00ff */
[----:B------:R-:W-:Y:S02]  /*50c0*/  USEL UR5, UR38, UR12, !UP1 ;  /* 0x0000000c26057287 */ /* 0x000fe4000c800000 */
[----:B------:R-:W-:Y:S02]  /*50d0*/  UIMAD UR8, UR40, UR7, URZ ;  /* 0x00000007280872a4 */ /* 0x000fe4000f8e02ff */
[----:B------:R-:W-:Y:S03]  /*50e0*/  UISETP.GE.AND UP0, UPT, UR6, UR4, UPT ;  /* 0x000000040600728c */ /* 0x000fe6000bf06270 */
[----:B------:R-:W-:Y:S01]  /*50f0*/  UMOV UR4, UR11 ;  /* 0x0000000b00047c82 */ /* 0x000fe20008000000 */
[----:B------:R-:W-:Y:S02]  /*5100*/  UISETP.GE.OR UP0, UPT, UR5, UR8, UP0 ;  /* 0x000000080500728c */ /* 0x000fe40008706670 */
[----:B------:R-:W-:Y:S02]  /*5110*/  USHF.R.U32.HI UR4, URZ, UR43, UR4 ;  /* 0x0000002bff047299 */ /* 0x000fe40008011604 */
[----:B------:R-:W-:Y:S02]  /*5120*/  UIMAD.WIDE.U32 UR8, UR5, UR42, URZ ;  /* 0x0000002a050872a5 */ /* 0x000fe4000f8e00ff */
[----:B------:R-:W-:Y:S02]  /*5130*/  USEL UR11, UR6, UR4, !UP2 ;  /* 0x00000004060b7287 */ /* 0x000fe4000d000000 */
[----:B------:R-:W-:Y:S02]  /*5140*/  UIADD3 UR8, UPT, UPT, -UR5, URZ, URZ ;  /* 0x000000ff05087290 */ /* 0x000fe4000fffe1ff */
[----:B------:R-:W-:Y:S01]  /*5150*/  UIADD3 UR10, UPT, UPT, -UR11, URZ, URZ ;  /* 0x000000ff0b0a7290 */ /* 0x000fe2000fffe1ff */
[----:B------:R-:W-:Y:S01]  /*5160*/  @!UP0 UMOV UR4, UR9 ;  /* 0x0000000900048c82 */ /* 0x000fe20008000000 */
[----:B------:R-:W-:Y:S02]  /*5170*/  UIADD3 UR9, UPT, UPT, -UR6, URZ, URZ ;  /* 0x000000ff06097290 */ /* 0x000fe4000fffe1ff */
[----:B------:R-:W-:Y:S02]  /*5180*/  @!UP0 USHF.R.U32.HI UR4, URZ, UR43, UR4 ;  /* 0x0000002bff048299 */ /* 0x000fe40008011604 */
[----:B------:R-:W-:Y:S02]  /*5190*/  UIMAD UR10, UR40, UR10, UR6 ;  /* 0x0000000a280a72a4 */ /* 0x000fe4000f8e0206 */
[----:B------:R-:W-:Y:S04]  /*51a0*/  @!UP0 USEL UR4, UR5, UR4, !UP2 ;  /* 0x0000000405048287 */ /* 0x000fe8000d000000 */
[----:B------:R-:W-:Y:S02]  /*51b0*/  @!UP0 UIMAD UR10, UR7, UR10, UR4 ;  /* 0x0000000a070a82a4 */ /* 0x000fe4000f8e0204 */
[----:B------:R-:W-:Y:S02]  /*51c0*/  @!UP0 UIADD3 UR11, UPT, UPT, UR11, -UR4, URZ ;  /* 0x800000040b0b8290 */ /* 0x000fe4000fffe0ff */
[----:B------:R-:W-:Y:S02]  /*51d0*/  UIMAD UR7, UR41, UR8, UR38 ;  /* 0x00000008290772a4 */ /* 0x000fe4000f8e0226 */
[----:B------:R-:W-:Y:S02]  /*51e0*/  @!UP0 UIMAD UR6, UR11, UR40, UR5 ;  /* 0x000000280b0682a4 */ /* 0x000fe4000f8e0205 */
[----:B------:R-:W-:Y:S01]  /*51f0*/  UIMAD UR4, UR54, UR9, UR37 ;  /* 0x00000009360472a4 */ /* 0x000fe2000f8e0225 */
[----:B------:R-:W-:Y:S02]  /*5200*/  @!UP0 UMOV UR5, UR10 ;  /* 0x0000000a00058c82 */ /* 0x000fe40008000000 */
[----:B------:R-:W-:Y:S02]  /*5210*/  UIMAD UR38, UR5, UR41, UR7 ;  /* 0x00000029052672a4 */ /* 0x000fe4000f8e0207 */
[----:B------:R-:W-:Y:S11]  /*5220*/  UIMAD UR37, UR6, UR54, UR4 ;  /* 0x00000036062572a4 */ /* 0x000ff6000f8e0204 */
[----:B------:R-:W-:Y:S01]  /*5230*/  @!UPT UIADD3 URZ, UPT, UPT, URZ, URZ, URZ ;  /* 0x000000fffffff290 */ /* 0x000fe2000fffe0ff */
.L_x_86:
[----:B------:R-:W-:Y:S01]  /*5240*/  UISETP.NE.AND UP0, UPT, UR39, 0x1, UPT ;  /* 0x000000012700788c */ /* 0x000fe2000bf05270 */
[----:B------:R-:W-:Y:S10]  /*5250*/  IADD3 R81, PT, PT, R81, 0x1, RZ ;  /* 0x0000000151517810 */ /* 0x000ff40007ffe0ff */
[----:B------:R-:W2:Y:S01]  /*5260*/  @!UP0 LDCU.128 UR12, c[0x0][0xb10] ;  /* 0x00016200ff0c87ac */ /* 0x000ea20008000c00 */
[----:B------:R-:W3:Y:S01]  /*5270*/  @!UP0 LDCU UR5, c[0x0][0xb0c] ;  /* 0x00016180ff0587ac */ /* 0x000ee20008000800 */
[----:B------:R-:W4:Y:S01]  /*5280*/  @!UP0 LDCU UR10, c[0x0][0xb20] ;  /* 0x00016400ff0a87ac */ /* 0x000f220008000800 */
[----:B--2---:R-:W-:Y:S02]  /*5290*/  UIMAD.WIDE.U32 UR8, UR38, UR12, URZ ;  /* 0x0000000c260872a5 */ /* 0x004fe4000f8e00ff */
[----:B------:R-:W-:Y:S02]  /*52a0*/  UIMAD.WIDE.U32 UR6, UR37, UR15, URZ ;  /* 0x0000000f250672a5 */ /* 0x000fe4000f8e00ff */
[----:B------:R-:W-:Y:S03]  /*52b0*/  @!UP0 UISETP.NE.AND UP1, UPT, UR14, 0x1, UPT ;  /* 0x000000010e00888c */ /* 0x000fe6000bf25270 */
[----:B------:R-:W-:Y:S01]  /*52c0*/  @!UP0 UMOV UR4, UR9 ;  /* 0x0000000900048c82 */ /* 0x000fe20008000000 */
[----:B---3--:R-:W-:Y:S02]  /*52d0*/  @!UP0 UISETP.NE.AND UP2, UPT, UR5, 0x1, UPT ;  /* 0x000000010500888c */ /* 0x008fe4000bf45270 */
[----:B------:R-:W-:Y:S01]  /*52e0*/  @!UP0 USHF.R.U32.HI UR4, URZ, UR13, UR4 ;  /* 0x0000000dff048299 */ /* 0x000fe20008011604 */
[----:B------:R-:W-:Y:S02]  /*52f0*/  @!UP0 UMOV UR6, UR7 ;  /* 0x0000000700068c82 */ /* 0x000fe40008000000 */
[----:B----4-:R-:W-:Y:S02]  /*5300*/  @!UP0 USHF.R.U32.HI UR6, URZ, UR10, UR6 ;  /* 0x0000000aff068299 */ /* 0x010fe40008011606 */
[----:B------:R-:W-:Y:S02]  /*5310*/  @!UP0 USEL UR7, UR38, UR4, !UP2 ;  /* 0x0000000426078287 */ /* 0x000fe4000d000000 */
[----:B------:R-:W-:Y:S04]  /*5320*/  @!UP0 USEL UR6, UR37, UR6, !UP1 ;  /* 0x0000000625068287 */ /* 0x000fe8000c800000 */
[----:B------:R-:W-:Y:S02]  /*5330*/  @!UP0 UIADD3 UR4, UPT, UPT, -UR7, UR6, URZ ;  /* 0x0000000607048290 */ /* 0x000fe4000fffe1ff */
[----:B------:R-:W-:Y:S02]  /*5340*/  @!UP0 UIADD3 UR6, UPT, UPT, UR7, -UR6, URZ ;  /* 0x8000000607068290 */ /* 0x000fe4000fffe0ff */
[----:B------:R-:W-:Y:S02]  /*5350*/  @!UP0 UIMAD UR38, UR4, UR5, UR38 ;  /* 0x00000005042682a4 */ /* 0x000fe4000f8e0226 */
[----:B------:R-:W-:Y:S02]  /*5360*/  @!UP0 UIMAD UR37, UR6, UR14, UR37 ;  /* 0x0000000e062582a4 */ /* 0x000fe4000f8e0225 */
[----:B------:R-:W-:Y:S09]  /*5370*/  ULOP3.LUT UP0, URZ, UR56, 0x1b0, URZ, 0xc0, !UPT ;  /* 0x000001b038ff7892 */ /* 0x000ff2000f80c0ff */
[----:B------:R-:W-:Y:S05]  /*5380*/  BRA.U !UP0, `(.L_x_87) ;  /* 0x0000000108407547 */ /* 0x000fea000b800000 */
[----:B------:R-:W2:Y:S01]  /*5390*/  LDCU.64 UR8, c[0x4][0x80] ;  /* 0x01001000ff0877ac */ /* 0x000ea20008000a00 */
[----:B------:R-:W-:Y:S01]  /*53a0*/  MOV R3, 0x0 ;  /* 0x0000000000037802 */ /* 0x000fe20000000f00 */
[----:B------:R-:W-:Y:S02]  /*53b0*/  HFMA2 R12, -RZ, RZ, 0, 5.9604644775390625e-08 ;  /* 0x00000001ff0c7431 */ /* 0x000fe400000001ff */
[----:B------:R-:W-:Y:S02]  /*53c0*/  IMAD.MOV.U32 R8, RZ, RZ, 0x70 ;  /* 0x00000070ff087424 */ /* 0x000fe400078e00ff */
[----:B------:R-:W-:Y:S01]  /*53d0*/  IMAD.MOV.U32 R13, RZ, RZ, RZ ;  /* 0x000000ffff0d7224 */ /* 0x000fe200078e00ff */
[----:B------:R-:W3:Y:S01]  /*53e0*/  LDCU.64 UR6, c[0x4][0x88] ;  /* 0x01001100ff0677ac */ /* 0x000ee20008000a00 */
[----:B------:R-:W4:Y:S01]  /*53f0*/  LDC.64 R2, c[0x4][R3] ;  /* 0x0100000003027b82 */ /* 0x000f220000000a00 */
[----:B------:R-:W1:Y:S01]  /*5400*/  LDCU.64 UR4, c[0x4][0x8] ;  /* 0x01000100ff0477ac */ /* 0x000e620008000a00 */
[----:B--2---:R-:W-:Y:S01]  /*5410*/  MOV R5, UR9 ;  /* 0x0000000900057c02 */ /* 0x004fe20008000f00 */
[----:B------:R-:W-:Y:S01]  /*5420*/  IMAD.U32 R4, RZ, RZ, UR8 ;  /* 0x00000008ff047e24 */ /* 0x000fe2000f8e00ff */
[----:B---3--:R-:W-:Y:S01]  /*5430*/  MOV R7, UR7 ;  /* 0x0000000700077c02 */ /* 0x008fe20008000f00 */
[----:B------:R-:W-:Y:S01]  /*5440*/  IMAD.U32 R6, RZ, RZ, UR6 ;  /* 0x00000006ff067e24 */ /* 0x000fe2000f8e00ff */
[----:B-1----:R-:W-:Y:S01]  /*5450*/  MOV R11, UR5 ;  /* 0x00000005000b7c02 */ /* 0x002fe20008000f00 */
[----:B------:R-:W-:Y:S02]  /*5460*/  IMAD.U32 R10, RZ, RZ, UR4 ;  /* 0x00000004ff0a7e24 */ /* 0x000fe4000f8e00ff */
[----:B------:R-:W-:Y:S07]  /*5470*/  LEPC R20, `(.L_x_87) ;  /* 0x000000001014794e */ /* 0x000fee0000000000 */
[----:B----45:R-:W-:Y:S05]  /*5480*/  CALL.ABS.NOINC R2 ;  /* 0x0000000002007343 */ /* 0x030fea0003c00000 */
.L_x_87:
[----:B------:R-:W-:Y:S01]  /*5490*/  LOP3.LUT P0, RZ, R85, 0x1b0, RZ, 0xc0, !PT ;  /* 0x000001b055ff7812 */ /* 0x000fe2000780c0ff */
[----:B------:R-:W-:Y:S11]  /*54a0*/  BSSY.RECONVERGENT B6, `(.L_x_88) ;  /* 0x0000013000067945 */ /* 0x000ff60003800200 */
[----:B------:R-:W-:Y:S01]  /*54b0*/  @!UPT UIADD3 URZ, UPT, UPT, URZ, URZ, URZ ;  /* 0x000000fffffff290 */ /* 0x000fe2000fffe0ff */
[----:B------:R-:W-:Y:S05]  /*54c0*/  @!P0 BRA `(.L_x_89) ;  /* 0x0000000000408947 */ /* 0x000fea0003800000 */
        /* <DEDUP_REMOVED lines=16> */
.L_x_89:
[----:B------:R-:W-:Y:S05]  /*55d0*/  BSYNC.RECONVERGENT B6 ;  /* 0x0000000000067941 */ /* 0x000fea0003800200 */
.L_x_88:
[----:B------:R-:W-:Y:S01]  /*55e0*/  ISETP.NE.U32.AND P3, PT, R74, RZ, PT ;  /* 0x000000ff4a00720c */ /* 0x000fe20003f65070 */
[----:B------:R-:W-:Y:S01]  /*55f0*/  UISETP.NE.AND UP1, UPT, UR61, URZ, UPT ;  /* 0x000000ff3d00728c */ /* 0x000fe2000bf25270 */
[----:B------:R-:W-:Y:S02]  /*5600*/  ISETP.NE.U32.AND P4, PT, R70, RZ, PT ;  /* 0x000000ff4600720c */ /* 0x000fe40003f85070 */
[----:B------:R-:W-:Y:S02]  /*5610*/  ISETP.NE.AND.EX P3, PT, R75, RZ, PT, P3 ;  /* 0x000000ff4b00720c */ /* 0x000fe40003f65330 */
[----:B------:R-:W-:Y:S02]  /*5620*/  PLOP3.LUT P1, PT, PT, PT, PT, 0x8, 0x80 ;  /* 0x000000000080781c */ /* 0x000fe40003f2e170 */
[----:B------:R-:W-:Y:S02]  /*5630*/  PLOP3.LUT P0, PT, PT, PT, UP1, 0x80, 0x8 ;  /* 0x000000000008781c */ /* 0x000fe40003f0f018 */
[----:B------:R-:W-:Y:S02]  /*5640*/  ISETP.NE.AND.EX P4, PT, R71, RZ, PT, P4 ;  /* 0x000000ff4700720c */ /* 0x000fe40003f85340 */
[----:B------:R-:W2:Y:S09]  /*5650*/  @UP1 LDCU.64 UR4, c[0x0][0x888] ;  /* 0x00011100ff0417ac */ /* 0x000eb20008000a00 */
[----:B------:R-:W-:Y:S01]  /*5660*/  @P0 PLOP3.LUT P1, PT, P3, PT, PT, 0x80, 0x8 ;  /* 0x000000000008081c */ /* 0x000fe20001f2f070 */
[----:B--2---:R-:W-:Y:S04]  /*5670*/  @UP1 UISETP.NE.U32.AND UP0, UPT, UR4, URZ, UPT ;  /* 0x000000ff0400128c */ /* 0x004fe8000bf05070 */
[----:B------:R-:W-:Y:S04]  /*5680*/  @UP1 UISETP.NE.AND.EX UP0, UPT, UR5, URZ, UPT, UP0 ;  /* 0x000000ff0500128c */ /* 0x000fe8000bf05300 */
[----:B------:R-:W-:Y:S01]  /*5690*/  @UP1 USEL UR4, URZ, 0xffffffff, UP0 ;  /* 0xffffffffff041887 */ /* 0x000fe20008000000 */
[----:B------:R-:W-:Y:S11]  /*56a0*/  @!P3 BRA `(.L_x_90) ;  /* 0x000000000030b947 */ /* 0x000ff60003800000 */
        /* <DEDUP_REMOVED lines=12> */
.L_x_90:
[----:B------:R-:W-:Y:S05]  /*5770*/  @!P4 BRA `(.L_x_91) ;  /* 0x000000000024c947 */ /* 0x000fea0003800000 */
[----:B------:R-:W-:Y:S01]  /*5780*/  ISETP.NE.U32.AND P2, PT, R68, RZ, PT ;  /* 0x000000ff4400720c */ /* 0x000fe20003f45070 */
[----:B------:R-:W2:Y:S03]  /*5790*/  LDCU.64 UR6, c[0x0][0x358] ;  /* 0x00006b00ff0677ac */ /* 0x000ea60008000a00 */
[----:B------:R-:W-:Y:S11]  /*57a0*/  ISETP.NE.AND.EX P2, PT, R69, RZ, PT, P2 ;  /* 0x000000ff4500720c */ /* 0x000ff60003f45320 */
[----:B------:R-:W-:Y:S02]  /*57b0*/  @!UPT UIADD3 URZ, UPT, UPT, URZ, URZ, URZ ;  /* 0x000000fffffff290 */ /* 0x000fe4000fffe0ff */
[----:B------:R-:W4:Y:S01]  /*57c0*/  @P2 LDC.64 R2, c[0x0][0x8a8] ;  /* 0x00022a00ff022b82 */ /* 0x000f220000000a00 */
[----:B-1----:R-:W-:Y:S04]  /*57d0*/  @P2 IMAD R0, R70, UR36, RZ ;  /* 0x0000002446002c24 */ /* 0x002fe8000f8e02ff */
[----:B----4-:R-:W-:Y:S05]  /*57e0*/  @P2 IMAD.WIDE R2, R0, 0x4, R2 ;  /* 0x0000000400022825 */ /* 0x010fea00078e0202 */
[----:B--2--5:R2:W5:Y:S02]  /*57f0*/  @P2 LDG.E R38, desc[UR6][R2.64] ;  /* 0x0000000602262981 */ /* 0x024564000c1e1900 */
[----:B--2---:R-:W4:Y:S02]  /*5800*/  @!P2 LDC R38, c[0x0][0x8a0] ;  /* 0x00022800ff26ab82 */ /* 0x004f240000000800 */
.L_x_91:
[----:B---3-5:R-:W-:Y:S01]  /*5810*/  @P0 FSETP.NEU.AND P4, PT, R39, RZ, PT ;  /* 0x000000ff2700020b */ /* 0x028fe20003f8d000 */
[----:B-1----:R-:W-:Y:S01]  /*5820*/  IMAD.U32 R0, RZ, RZ, UR4 ;  /* 0x00000004ff007e24 */ /* 0x002fe2000f8e00ff */
[----:B------:R-:W-:Y:S01]  /*5830*/  @P0 LOP3.LUT P2, RZ, R79, 0xff, RZ, 0xc0, !PT ;  /* 0x000000ff4fff0812 */ /* 0x000fe2000784c0ff */
[----:B------:R-:W-:Y:S01]  /*5840*/  BSSY B1, `(.L_x_92) ;  /* 0x0000039000017945 */ /* 0x000fe20003800000 */
[----:B------:R-:W-:Y:S02]  /*5850*/  @P0 SEL R2, RZ, 0xffffffff, P4 ;  /* 0xffffffffff020807 */ /* 0x000fe40002000000 */
[----:B------:R-:W-:Y:S02]  /*5860*/  CS2R R66, SRZ ;  /* 0x0000000000427805 */ /* 0x000fe4000001ff00 */
[----:B------:R-:W-:Y:S02]  /*5870*/  LEA R22, R36, UR44, 0x3 ;  /* 0x0000002c24167c11 */ /* 0x000fe4000f8e18ff */
[----:B------:R-:W-:Y:S02]  /*5880*/  CS2R R64, SRZ ;  /* 0x0000000000407805 */ /* 0x000fe4000001ff00 */
[----:B------:R-:W-:Y:S02]  /*5890*/  @P1 SEL R2, R0, R2, !P2 ;  /* 0x0000000200021207 */ /* 0x000fe40005000000 */
[----:B------:R-:W-:Y:S02]  /*58a0*/  CS2R R18, SRZ ;  /* 0x0000000000127805 */ /* 0x000fe4000001ff00 */
[----:B------:R-:W-:Y:S02]  /*58b0*/  SHF.L.U32 R3, R84, 0x1f, RZ ;  /* 0x0000001f54037819 */ /* 0x000fe400000006ff */
[----:B------:R-:W-:Y:S02]  /*58c0*/  CS2R R16, SRZ ;  /* 0x0000000000107805 */ /* 0x000fe4000001ff00 */
[----:B------:R-:W-:Y:S02]  /*58d0*/  @P0 LOP3.LUT R2, R2, 0x1, RZ, 0xc0, !PT ;  /* 0x0000000102020812 */ /* 0x000fe400078ec0ff */
[----:B------:R-:W-:Y:S02]  /*58e0*/  PLOP3.LUT P5, PT, PT, PT, PT, 0x8, 0x80 ;  /* 0x000000000080781c */ /* 0x000fe40003fae170 */
[----:B------:R-:W-:Y:S02]  /*58f0*/  ISETP.NE.U32.OR P1, PT, R2, 0x1, !P0 ;  /* 0x000000010200780c */ /* 0x000fe40004725470 */
[----:B------:R-:W-:Y:S11]  /*5900*/  LEA.HI R2, R36, R36, RZ, 0x1 ;  /* 0x0000002424027211 */ /* 0x000ff600078f08ff */
[----:B------:R-:W-:Y:S04]  /*5910*/  @P1 SHF.L.U32 R0, R82, 0x1f, RZ ;  /* 0x0000001f52001819 */ /* 0x000fe800000006ff */
[----:B------:R1:W2:Y:S01]  /*5920*/  @P1 SYNCS.PHASECHK.TRANS64.TRYWAIT P0, [UR44+0x50], R0 ;  /* 0x00005000ff0015a7 */ /* 0x0002a2000800112c */
[----:B------:R3:W3:Y:S01]  /*5930*/  SYNCS.PHASECHK.TRANS64.TRYWAIT P4, [R22+URZ+0x90], R3 ;  /* 0x00009003160075a7 */ /* 0x0006e200080811ff */
[C---:B-1----:R-:W-:Y:S01]  /*5940*/  IMAD.SHL.U32 R0, R2.reuse, 0x20, RZ ;  /* 0x0000002002007824 */ /* 0x042fe200078e00ff */
[----:B------:R-:W-:Y:S04]  /*5950*/  LOP3.LUT R2, R2, 0xffe, RZ, 0xc0, !PT ;  /* 0x00000ffe02027812 */ /* 0x000fe800078ec0ff */
[----:B------:R-:W-:Y:S01]  /*5960*/  LOP3.LUT R0, R0, 0xffffffc0, RZ, 0xc0, !PT ;  /* 0xffffffc000007812 */ /* 0x000fe200078ec0ff */
[----:B------:R-:W-:Y:S04]  /*5970*/  IMAD.IADD R2, R36, 0x1, -R2 ;  /* 0x0000000124027824 */ /* 0x000fe800078e0a02 */
[----:B------:R-:W-:Y:S04]  /*5980*/  IMAD.IADD R0, R37, 0x1, R0 ;  /* 0x0000000125007824 */ /* 0x000fe800078e0200 */
[----:B------:R-:W-:Y:S01]  /*5990*/  IMAD R2, R2, 0x100000, R0 ;  /* 0x0010000002027824 */ /* 0x000fe200078e0200 */
[----:B--2---:R-:W-:Y:S01]  /*59a0*/  @P1 PLOP3.LUT P5, PT, P0, PT, PT, 0x8, 0x80 ;  /* 0x000000000080181c */ /* 0x004fe200007ae170 */
[----:B------:R-:W-:Y:S01]  /*59b0*/  @!UPT UIADD3 URZ, UPT, UPT, URZ, URZ, URZ ;  /* 0x000000fffffff290 */ /* 0x000fe2000fffe0ff */
[----:B---3--:R-:W-:Y:S11]  /*59c0*/  @!P1 BRA `(.L_x_93) ;  /* 0x0000000000809947 */ /* 0x008ff60003800000 */
[----:B------:R-:W-:Y:S01]  /*59d0*/  ISETP.NE.U32.AND P0, PT, RZ, UR58, PT ;  /* 0x0000003aff007c0c */ /* 0x000fe2000bf05070 */
[----:B------:R-:W-:Y:S01]  /*59e0*/  BSSY B0, `(.L_x_94) ;  /* 0x0000012000007945 */ /* 0x000fe20003800000 */
[----:B------:R-:W-:Y:S02]  /*59f0*/  FSETP.NEU.AND P2, PT, R39, RZ, PT ;  /* 0x000000ff2700720b */ /* 0x000fe40003f4d000 */
[----:B------:R-:W-:Y:S02]  /*5a00*/  CS2R R18, SRZ ;  /* 0x0000000000127805 */ /* 0x000fe4000001ff00 */
[----:B------:R-:W-:Y:S02]  /*5a10*/  ISETP.NE.AND.EX P0, PT, RZ, UR59, PT, P0 ;  /* 0x0000003bff007c0c */ /* 0x000fe4000bf05300 */
[----:B------:R-:W-:Y:S02]  /*5a20*/  CS2R R16, SRZ ;  /* 0x0000000000107805 */ /* 0x000fe4000001ff00 */
[----:B------:R-:W-:Y:S02]  /*5a30*/  LOP3.LUT P1, RZ, R79, 0xff, RZ, 0xc0, !PT ;  /* 0x000000ff4fff7812 */ /* 0x000fe4000782c0ff */
[----:B------:R-:W-:Y:S02]  /*5a40*/  CS2R R66, SRZ ;  /* 0x0000000000427805 */ /* 0x000fe4000001ff00 */
[----:B------:R-:W-:Y:S02]  /*5a50*/  SEL R0, RZ, 0xffffffff, P2 ;  /* 0xffffffffff007807 */ /* 0x000fe40001000000 */
[----:B------:R-:W-:Y:S02]  /*5a60*/  CS2R R64, SRZ ;  /* 0x0000000000407805 */ /* 0x000fe4000001ff00 */
[----:B------:R-:W-:Y:S04]  /*5a70*/  SEL R4, RZ, 0xffffffff, P0 ;  /* 0xffffffffff047807 */ /* 0x000fe80000000000 */
[----:B------:R-:W-:Y:S04]  /*5a80*/  @P3 SEL R0, R4, R0, !P1 ;  /* 0x0000000004003207 */ /* 0x000fe80004800000 */
[----:B------:R-:W-:Y:S04]  /*5a90*/  LOP3.LUT R0, R0, 0x1, RZ, 0xc0, !PT ;  /* 0x0000000100007812 */ /* 0x000fe800078ec0ff */
[----:B------:R-:W-:Y:S01]  /*5aa0*/  ISETP.NE.U32.AND P0, PT, R0, 0x1, PT ;  /* 0x000000010000780c */ /* 0x000fe20003f05070 */
[----:B------:R-:W-:Y:S01]  /*5ab0*/  @!UPT UIADD3 URZ, UPT, UPT, URZ, URZ, URZ ;  /* 0x000000fffffff290 */ /* 0x000fe2000fffe0ff */
[----:B------:R-:W-:Y:S11]  /*5ac0*/  @!P5 BRA `(.L_x_95) ;  /* 0x00000000000cd947 */ /* 0x000ff60003800000 */
[----:B------:R-:W-:Y:S04]  /*5ad0*/  SHF.L.U32 R4, R82, 0x1f, RZ ;  /* 0x0000001f52047819 */ /* 0x000fe800000006ff */
[----:B------:R-:W1:Y:S02]  /*5ae0*/  SYNCS.PHASECHK.TRANS64.TRYWAIT P1, [UR44+0x50], R4 ;  /* 0x00005004ff0075a7 */ /* 0x000e64000802112c */
[----:B-1----:R-:W-:Y:S05]  /*5af0*/  @!P1 BRA `(.L_x_96) ;  /* 0x0000001400689947 */ /* 0x002fea0003800000 */
.L_x_95:
[----:B------:R-:W-:Y:S05]  /*5b00*/  BSYNC B0 ;  /* 0x0000000000007941 */ /* 0x000fea0003800000 */
.L_x_94:
[----:B------:R2:W3:Y:S01]  /*5b10*/  @P0 LDS.128 R16, [R78+UR44+0x200] ;  /* 0x0002002c4e100984 */ /* 0x0004e20008000c00 */
[----:B------:R-:W-:Y:S01]  /*5b20*/  UIADD3 UR4, UPT, UPT, UR44, 0x58, URZ ;  /* 0x000000582c047890 */ /* 0x000fe2000fffe0ff */
[----:B------:R-:W-:Y:S02]  /*5b30*/  LOP3.LUT R82, R82, 0x1, RZ, 0x3c, !PT ;  /* 0x0000000152527812 */ /* 0x000fe400078e3cff */
[----:B------:R2:W1:Y:S01]  /*5b40*/  @P0 LDS.128 R64, [R77+0x10] ;  /* 0x000010004d400984 */ /* 0x0004620000000c00 */
[----:B------:R-:W-:Y:S01]  /*5b50*/  UPRMT UR4, UR48, 0x654, UR4 ;  /* 0x0000065430047896 */ /* 0x000fe20008000004 */
[----:B------:R-:W-:Y:S01]  /*5b60*/  @!PT LDS RZ, [RZ] ;  /* 0x00000000fffff984 */ /* 0x000fe20000000800 */
[----:B------:R-:W-:Y:S01]  /*5b70*/  @!PT LDS RZ, [RZ] ;  /* 0x00000000fffff984 */ /* 0x000fe20000000800 */
[----:B------:R-:W-:Y:S01]  /*5b80*/  @!PT LDS RZ, [RZ] ;  /* 0x00000000fffff984 */ /* 0x000fe20000000800 */
[----:B------:R-:W-:Y:S01]  /*5b90*/  @!PT LDS RZ, [RZ] ;  /* 0x00000000fffff984 */ /* 0x000fe20000000800 */
[----:B------:R5:W-:Y:S06]  /*5ba0*/  MEMBAR.ALL.CTA ;  /* 0x0000000000007992 */ /* 0x000bec0000008000 */
[----:B-----5:R-:W5:Y:S02]  /*5bb0*/  FENCE.VIEW.ASYNC.S ;  /* 0x00000000000073c6 */ /* 0x020f640000000000 */
[----:B-----5:R-:W-:Y:S03]  /*5bc0*/  SYNCS.ARRIVE.TRANS64.RED.A1T0 RZ, [UR4], RZ ;  /* 0x000000ffffff79a7 */ /* 0x020fe60008100404 */
.L_x_93:
[----:B------:R-:W-:Y:S05]  /*5bd0*/  BSYNC B1 ;  /* 0x0000000000017941 */ /* 0x000fea0003800000 */
.L_x_92:
[----:B-1----:R-:W-:Y:S04]  /*5be0*/  SHF.R.U32.HI R0, RZ, 0x15, R2 ;  /* 0x00000015ff007819 */ /* 0x002fe80000011602 */
[----:B------:R-:W-:Y:S01]  /*5bf0*/  LOP3.LUT P0, RZ, R0, 0x3, R80, 0x48, !PT ;  /* 0x0000000300ff7812 */ /* 0x000fe20007804850 */
[----:B------:R-:W-:Y:S01]  /*5c00*/  @!UPT UIADD3 URZ, UPT, UPT, URZ, URZ, URZ ;  /* 0x000000fffffff290 */ /* 0x000fe2000fffe0ff */
[----:B------:R-:W-:Y:S11]  /*5c10*/  @P4 BRA `(.L_x_97) ;  /* 0x0000000000084947 */ /* 0x000ff60003800000 */
[----:B------:R-:W1:Y:S02]  /*5c20*/  SYNCS.PHASECHK.TRANS64.TRYWAIT P1, [R22+URZ+0x90], R3 ;  /* 0x00009003160075a7 */ /* 0x000e6400080211ff */
[----:B-1----:R-:W-:Y:S05]  /*5c30*/  @!P1 BRA `(.L_x_98) ;  /* 0x0000001400309947 */ /* 0x002fea0003800000 */
.L_x_97:
[----:B------:R-:W-:Y:S05]  /*5c40*/  @!P0 BRA `(.L_x_99) ;  /* 0x0000000000408947 */ /* 0x000fea0003800000 */
[----:B------:R-:W1:Y:S01]  /*5c50*/  LDCU.64 UR8, c[0x4][0x70] ;  /* 0x01000e00ff0877ac */ /* 0x000e620008000a00 */
[----:B------:R-:W-:Y:S01]  /*5c60*/  MOV R15, 0x0 ;  /* 0x00000000000f7802 */ /* 0x000fe20000000f00 */
[----:B------:R-:W-:Y:S02]  /*5c70*/  HFMA2 R12, -RZ, RZ, 0, 5.9604644775390625e-08 ;  /* 0x00000001ff0c7431 */ /* 0x000fe400000001ff */
[----:B------:R-:W-:Y:S02]  /*5c80*/  IMAD.MOV.U32 R8, RZ, RZ, 0x192 ;  /* 0x00000192ff087424 */ /* 0x000fe400078e00ff */
[----:B------:R-:W-:Y:S01]  /*5c90*/  IMAD.MOV.U32 R13, RZ, RZ, RZ ;  /* 0x000000ffff0d7224 */ /* 0x000fe200078e00ff */
[----:B------:R-:W5:Y:S01]  /*5ca0*/  LDCU.64 UR6, c[0x4][0x78] ;  /* 0x01000f00ff0677ac */ /* 0x000f620008000a00 */
[----:B------:R-:W2:Y:S01]  /*5cb0*/  LDC.64 R14, c[0x4][R15] ;  /* 0x010000000f0e7b82 */ /* 0x000ea20000000a00 */
[----:B------:R-:W3:Y:S01]  /*5cc0*/  LDCU.64 UR4, c[0x4][0x10] ;  /* 0x01000200ff0477ac */ /* 0x000ee20008000a00 */
[----:B-1----:R-:W-:Y:S01]  /*5cd0*/  MOV R5, UR9 ;  /* 0x0000000900057c02 */ /* 0x002fe20008000f00 */
[----:B------:R-:W-:Y:S01]  /*5ce0*/  IMAD.U32 R4, RZ, RZ, UR8 ;  /* 0x00000008ff047e24 */ /* 0x000fe2000f8e00ff */
[----:B-----5:R-:W-:Y:S01]  /*5cf0*/  MOV R7, UR7 ;  /* 0x0000000700077c02 */ /* 0x020fe20008000f00 */
[----:B------:R-:W-:Y:S01]  /*5d00*/  IMAD.U32 R6, RZ, RZ, UR6 ;  /* 0x00000006ff067e24 */ /* 0x000fe2000f8e00ff */
[----:B---3--:R-:W-:Y:S01]  /*5d10*/  MOV R11, UR5 ;  /* 0x00000005000b7c02 */ /* 0x008fe20008000f00 */
[----:B------:R-:W-:Y:S02]  /*5d20*/  IMAD.U32 R10, RZ, RZ, UR4 ;  /* 0x00000004ff0a7e24 */ /* 0x000fe4000f8e00ff */
[----:B------:R-:W-:Y:S07]  /*5d30*/  LEPC R20, `(.L_x_99) ;  /* 0x000000001014794e */ /* 0x000fee0000000000 */
[----:B--2-4-:R-:W-:Y:S05]  /*5d40*/  CALL.ABS.NOINC R14 ;  /* 0x000000000e007343 */ /* 0x014fea0003c00000 */
.L_x_99:
[----:B------:R-:W-:Y:S01]  /*5d50*/  LOP3.LUT P0, RZ, R76, 0x60, RZ, 0xc0, !PT ;  /* 0x000000604cff7812 */ /* 0x000fe2000780c0ff */
[----:B------:R-:W-:Y:S05]  /*5d60*/  WARPSYNC.ALL ;  /* 0x0000000000007948 */ /* 0x000fea0003800000 */
[----:B------:R-:W-:Y:S01]  /*5d70*/  R2UR UR4, R2 ;  /* 0x00000000020472ca */ /* 0x000fe200000e0000 */
[----:B------:R-:W-:Y:S01]  /*5d80*/  BSSY.RECONVERGENT B0, `(.L_x_100) ;  /* 0x000009f000007945 */ /* 0x000fe20003800200 */
[-C--:B---3--:R-:W-:Y:S02]  /*5d90*/  F2FP.F16.E4M3.UNPACK_B R2, R16.reuse ;  /* 0x00000010ff02723e */ /* 0x088fe400020006ff */
[----:B------:R-:W-:Y:S02]  /*5da0*/  F2FP.F16.E4M3.UNPACK_B R16, R16.H1 ;  /* 0x00000010ff10723e */ /* 0x000fe400030006ff */
[----:B------:R-:W-:Y:S01]  /*5db0*/  R2UR UR5, R22 ;  /* 0x00000000160572ca */ /* 0x000fe200000e0000 */
[----:B------:R-:W-:Y:S01]  /*5dc0*/  HADD2.F32 R0, -RZ, R2.H0_H0 ;  /* 0x20000002ff007230 */ /* 0x000fe20000004100 */
[-C--:B------:R-:W-:Y:S01]  /*5dd0*/  F2FP.F16.E4M3.UNPACK_B R42, R17.reuse ;  /* 0x00000011ff2a723e */ /* 0x080fe200020006ff */
[--C-:B------:R-:W-:Y:S01]  /*5de0*/  HADD2.F32 R3, -RZ, R16.reuse.H0_H0 ;  /* 0x20000010ff037230 */ /* 0x100fe20000004100 */
[----:B------:R-:W-:Y:S01]  /*5df0*/  F2FP.F16.E4M3.UNPACK_B R44, R17.H1 ;  /* 0x00000011ff2c723e */ /* 0x000fe200030006ff */
[----:B------:R-:W-:Y:S01]  /*5e00*/  HADD2.F32 R40, -RZ, R16.H1_H1 ;  /* 0x30000010ff287230 */ /* 0x000fe20000004100 */
[-C--:B------:R-:W-:Y:S01]  /*5e10*/  F2FP.F16.E4M3.UNPACK_B R46, R18.reuse ;  /* 0x00000012ff2e723e */ /* 0x080fe200020006ff */
[----:B------:R-:W-:Y:S01]  /*5e20*/  HADD2.F32 R2, -RZ, R2.H1_H1 ;  /* 0x30000002ff027230 */ /* 0x000fe20000004100 */
[----:B------:R-:W-:Y:S01]  /*5e30*/  F2FP.F16.E4M3.UNPACK_B R48, R18.H1 ;  /* 0x00000012ff30723e */ /* 0x000fe200030006ff */
[--C-:B------:R-:W-:Y:S01]  /*5e40*/  HADD2.F32 R41, -RZ, R42.reuse.H0_H0 ;  /* 0x2000002aff297230 */ /* 0x100fe20000004100 */
[-C--:B------:R-:W-:Y:S01]  /*5e50*/  F2FP.F16.E4M3.UNPACK_B R50, R19.reuse ;  /* 0x00000013ff32723e */ /* 0x080fe200020006ff */
[----:B------:R-:W-:Y:S01]  /*5e60*/  HADD2.F32 R42, -RZ, R42.H1_H1 ;  /* 0x3000002aff2a7230 */ /* 0x000fe20000004100 */
[----:B------:R-:W-:Y:S01]  /*5e70*/  F2FP.F16.E4M3.UNPACK_B R52, R19.H1 ;  /* 0x00000013ff34723e */ /* 0x000fe200030006ff */
[----:B------:R-:W-:Y:S01]  /*5e80*/  HADD2.F32 R43, -RZ, R44.H0_H0 ;  /* 0x2000002cff2b7230 */ /* 0x000fe20000004100 */
[----:B------:R-:W-:Y:S01]  /*5e90*/  LDTM.16dp32bit_t0_t15.x32 R4, tmem[UR4] ;  /* 0x00000004000479ee */ /* 0x000fe20008a80000 */
[----:B------:R-:W1:Y:S01]  /*5ea0*/  LDTM.16dp32bit_t16_t31.x32 R4, tmem[UR4+0x20] ;  /* 0x00002004000479ee */ /* 0x000e620008aa0000 */
[----:B------:R-:W-:Y:S01]  /*5eb0*/  NOP ;  /* 0x0000000000007918 */ /* 0x000fe20000000000 */
[----:B------:R-:W-:Y:S01]  /*5ec0*/  UIADD3 UR4, UPT, UPT, UR5, 0xb0, URZ ;  /* 0x000000b005047890 */ /* 0x000fe2000fffe0ff */
[--C-:B------:R-:W-:Y:S01]  /*5ed0*/  HADD2.F32 R45, -RZ, R46.reuse.H0_H0 ;  /* 0x2000002eff2d7230 */ /* 0x100fe20000004100 */
[----:B------:R-:W-:Y:S01]  /*5ee0*/  F2FP.F16.E4M3.UNPACK_B R54, R64 ;  /* 0x00000040ff36723e */ /* 0x000fe200020006ff */
[----:B------:R-:W-:Y:S01]  /*5ef0*/  HADD2.F32 R46, -RZ, R46.H1_H1 ;  /* 0x3000002eff2e7230 */ /* 0x000fe20000004100 */
[----:B------:R-:W-:Y:S01]  /*5f00*/  UPRMT UR4, UR48, 0x654, UR4 ;  /* 0x0000065430047896 */ /* 0x000fe20008000004 */
[--C-:B------:R-:W-:Y:S01]  /*5f10*/  HADD2.F32 R49, -RZ, R50.reuse.H0_H0 ;  /* 0x20000032ff317230 */ /* 0x100fe20000004100 */
[-C--:B------:R-:W-:Y:S01]  /*5f20*/  F2FP.F16.E4M3.UNPACK_B R58, R65.reuse ;  /* 0x00000041ff3a723e */ /* 0x080fe200020006ff */
[----:B------:R-:W-:Y:S01]  /*5f30*/  HADD2.F32 R50, -RZ, R50.H1_H1 ;  /* 0x30000032ff327230 */ /* 0x000fe20000004100 */
[----:B------:R-:W-:Y:S01]  /*5f40*/  F2FP.F16.E4M3.UNPACK_B R62, R66 ;  /* 0x00000042ff3e723e */ /* 0x000fe200020006ff */
[--C-:B------:R-:W-:Y:S01]  /*5f50*/  HADD2.F32 R53, -RZ, R54.reuse.H0_H0 ;  /* 0x20000036ff357230 */ /* 0x100fe20000004100 */
[----:B------:R-:W-:Y:S01]  /*5f60*/  F2FP.F16.E4M3.UNPACK_B R56, R64.H1 ;  /* 0x00000040ff38723e */ /* 0x000fe200030006ff */
[----:B------:R-:W-:Y:S01]  /*5f70*/  HADD2.F32 R54, -RZ, R54.H1_H1 ;  /* 0x30000036ff367230 */ /* 0x000fe20000004100 */
[----:B------:R-:W-:Y:S01]  /*5f80*/  F2FP.F16.E4M3.UNPACK_B R60, R65.H1 ;  /* 0x00000041ff3c723e */ /* 0x000fe200030006ff */
[----:B-1----:R-:W-:Y:S01]  /*5f90*/  SYNCS.ARRIVE.TRANS64.RED.A1T0 RZ, [UR4], RZ ;  /* 0x000000ffffff79a7 */ /* 0x002fe20008100404 */
[--C-:B------:R-:W-:Y:S01]  /*5fa0*/  HADD2.F32 R57, -RZ, R58.reuse.H0_H0 ;  /* 0x2000003aff397230 */ /* 0x100fe20000004100 */
[-C--:B------:R-:W-:Y:S01]  /*5fb0*/  F2FP.F16.E4M3.UNPACK_B R65, R67.reuse ;  /* 0x00000043ff41723e */ /* 0x080fe200020006ff */
[----:B------:R-:W-:Y:S01]  /*5fc0*/  HADD2.F32 R58, -RZ, R58.H1_H1 ;  /* 0x3000003aff3a7230 */ /* 0x000fe20000004100 */
[----:B------:R-:W-:Y:S01]  /*5fd0*/  F2FP.F16.E4M3.UNPACK_B R64, R66.H1 ;  /* 0x00000042ff40723e */ /* 0x000fe200030006ff */
[--C-:B------:R-:W-:Y:S01]  /*5fe0*/  HADD2.F32 R61, -RZ, R62.reuse.H0_H0 ;  /* 0x2000003eff3d7230 */ /* 0x100fe20000004100 */
[----:B------:R-:W-:Y:S01]  /*5ff0*/  F2FP.F16.E4M3.UNPACK_B R67, R67.H1 ;  /* 0x00000043ff43723e */ /* 0x000fe200030006ff */
[----:B------:R-:W-:Y:S01]  /*6000*/  HADD2.F32 R62, -RZ, R62.H1_H1 ;  /* 0x3000003eff3e7230 */ /* 0x000fe20000004100 */
[----:B------:R-:W-:Y:S01]  /*6010*/  IADD3 R36, PT, PT, R36, 0x1, RZ ;  /* 0x0000000124247810 */ /* 0x000fe20007ffe0ff */
[C---:B----4-:R-:W-:Y:S01]  /*6020*/  FMUL R4, R38.reuse, R4 ;  /* 0x0000000426047220 */ /* 0x050fe20000400000 */
[C---:B------:R-:W-:Y:S01]  /*6030*/  FMUL R5, R38.reuse, R5 ;  /* 0x0000000526057220 */ /* 0x040fe20000400000 */
[C---:B------:R-:W-:Y:S01]  /*6040*/  FMUL R8, R38.reuse, R8 ;  /* 0x0000000826087220 */ /* 0x040fe20000400000 */
[C---:B------:R-:W-:Y:S01]  /*6050*/  FMUL R9, R38.reuse, R9 ;  /* 0x0000000926097220 */ /* 0x040fe20000400000 */
[C---:B------:R-:W-:Y:S01]  /*6060*/  FFMA R4, R39.reuse, R0, R4 ;  /* 0x0000000027047223 */ /* 0x040fe20000000004 */
[C---:B------:R-:W-:Y:S01]  /*6070*/  FFMA R5, R39.reuse, R2, R5 ;  /* 0x0000000227057223 */ /* 0x040fe20000000005 */
[C---:B------:R-:W-:Y:S01]  /*6080*/  FMUL R12, R38.reuse, R12 ;  /* 0x0000000c260c7220 */ /* 0x040fe20000400000 */
        /* <DEDUP_REMOVED lines=10> */
[----:B------:R-:W-:Y:S02]  /*6130*/  HADD2.F32 R44, -RZ, R44.H1_H1 ;  /* 0x3000002cff2c7230 */ /* 0x000fe40000004100 */
[C---:B------:R-:W-:Y:S01]  /*6140*/  FMUL R10, R38.reuse, R10 ;  /* 0x0000000a260a7220 */ /* 0x040fe20000400000 */
[C---:B------:R-:W-:Y:S01]  /*6150*/  FFMA R6, R39.reuse, R3, R6 ;  /* 0x0000000327067223 */ /* 0x040fe20000000006 */
[C---:B------:R-:W-:Y:S01]  /*6160*/  FFMA R7, R39.reuse, R40, R7 ;  /* 0x0000002827077223 */ /* 0x040fe20000000007 */
[C---:B------:R-:W-:Y:S01]  /*6170*/  FFMA R8, R39.reuse, R41, R8 ;  /* 0x0000002927087223 */ /* 0x040fe20000000008 */
[C---:B------:R-:W-:Y:S01]  /*6180*/  FFMA R9, R39.reuse, R42, R9 ;  /* 0x0000002a27097223 */ /* 0x040fe20000000009 */
[----:B------:R-:W-:Y:S01]  /*6190*/  FFMA R10, R39, R43, R10 ;  /* 0x0000002b270a7223 */ /* 0x000fe2000000000a */
[--C-:B------:R-:W-:Y:S01]  /*61a0*/  HADD2.F32 R40, -RZ, R65.reuse.H0_H0 ;  /* 0x20000041ff287230 */ /* 0x100fe20000004100 */
[----:B------:R-:W-:Y:S01]  /*61b0*/  F2FP.SATFINITE.E4M3.F32.PACK_AB_MERGE_C R86, R7, R6, RZ ;  /* 0x000000060756723e */ /* 0x000fe200048070ff */
[C---:B------:R-:W-:Y:S01]  /*61c0*/  FMUL R7, R38.reuse, R24 ;  /* 0x0000001826077220 */ /* 0x040fe20000400000 */
[C---:B------:R-:W-:Y:S01]  /*61d0*/  FMUL R24, R38.reuse, R29 ;  /* 0x0000001d26187220 */ /* 0x040fe20000400000 */
[C---:B------:R-:W-:Y:S01]  /*61e0*/  FMUL R29, R38.reuse, R34 ;  /* 0x00000022261d7220 */ /* 0x040fe20000400000 */
[----:B------:R-:W-:Y:S02]  /*61f0*/  HADD2.F32 R65, -RZ, R65.H1_H1 ;  /* 0x30000041ff417230 */ /* 0x000fe40000004100 */
[C---:B------:R-:W-:Y:S01]  /*6200*/  FMUL R11, R38.reuse, R11 ;  /* 0x0000000b260b7220 */ /* 0x040fe20000400000 */
[--C-:B------:R-:W-:Y:S02]  /*6210*/  HADD2.F32 R47, -RZ, R48.reuse.H0_H0 ;  /* 0x20000030ff2f7230 */ /* 0x100fe40000004100 */
[C---:B------:R-:W-:Y:S01]  /*6220*/  FMUL R14, R38.reuse, R14 ;  /* 0x0000000e260e7220 */ /* 0x040fe20000400000 */
[----:B------:R-:W-:Y:S02]  /*6230*/  HADD2.F32 R48, -RZ, R48.H1_H1 ;  /* 0x30000030ff307230 */ /* 0x000fe40000004100 */
[C---:B------:R-:W-:Y:S01]  /*6240*/  FFMA R11, R39.reuse, R44, R11 ;  /* 0x0000002c270b7223 */ /* 0x040fe2000000000b */
[C---:B------:R-:W-:Y:S01]  /*6250*/  FFMA R12, R39.reuse, R45, R12 ;  /* 0x0000002d270c7223 */ /* 0x040fe2000000000c */
[C---:B------:R-:W-:Y:S01]  /*6260*/  FFMA R13, R39.reuse, R46, R13 ;  /* 0x0000002e270d7223 */ /* 0x040fe2000000000d */
[----:B------:R-:W-:Y:S01]  /*6270*/  FFMA R14, R39, R47, R14 ;  /* 0x0000002f270e7223 */ /* 0x000fe2000000000e */
[C---:B------:R-:W-:Y:S01]  /*6280*/  FMUL R15, R38.reuse, R15 ;  /* 0x0000000f260f7220 */ /* 0x040fe20000400000 */
[--C-:B------:R-:W-:Y:S01]  /*6290*/  HADD2.F32 R51, -RZ, R52.reuse.H0_H0 ;  /* 0x20000034ff337230 */ /* 0x100fe20000004100 */
[----:B------:R-:W-:Y:S01]  /*62a0*/  F2FP.SATFINITE.E4M3.F32.PACK_AB_MERGE_C R10, R11, R10, RZ ;  /* 0x0000000a0b0a723e */ /* 0x000fe200048070ff */
[----:B------:R-:W-:Y:S02]  /*62b0*/  HADD2.F32 R52, -RZ, R52.H1_H1 ;  /* 0x30000034ff347230 */ /* 0x000fe40000004100 */
[C---:B------:R-:W-:Y:S01]  /*62c0*/  FFMA R15, R39.reuse, R48, R15 ;  /* 0x00000030270f7223 */ /* 0x040fe2000000000f */
[C---:B------:R-:W-:Y:S01]  /*62d0*/  FFMA R16, R39.reuse, R49, R16 ;  /* 0x0000003127107223 */ /* 0x040fe20000000010 */
[C---:B------:R-:W-:Y:S01]  /*62e0*/  FFMA R17, R39.reuse, R50, R17 ;  /* 0x0000003227117223 */ /* 0x040fe20000000011 */
[C---:B------:R-:W-:Y:S01]  /*62f0*/  FMUL R18, R38.reuse, R18 ;  /* 0x0000001226127220 */ /* 0x040fe20000400000 */
[C---:B------:R-:W-:Y:S01]  /*6300*/  FMUL R19, R38.reuse, R19 ;  /* 0x0000001326137220 */ /* 0x040fe20000400000 */
[--C-:B------:R-:W-:Y:S02]  /*6310*/  HADD2.F32 R55, -RZ, R56.reuse.H0_H0 ;  /* 0x20000038ff377230 */ /* 0x100fe40000004100 */
[C---:B------:R-:W-:Y:S01]  /*6320*/  FMUL R3, R38.reuse, R22 ;  /* 0x0000001626037220 */ /* 0x040fe20000400000 */
[C---:B------:R-:W-:Y:S01]  /*6330*/  FFMA R18, R39.reuse, R51, R18 ;  /* 0x0000003327127223 */ /* 0x040fe20000000012 */
[----:B------:R-:W-:Y:S02]  /*6340*/  HADD2.F32 R56, -RZ, R56.H1_H1 ;  /* 0x30000038ff387230 */ /* 0x000fe40000004100 */
[C---:B------:R-:W-:Y:S01]  /*6350*/  FFMA R19, R39.reuse, R52, R19 ;  /* 0x0000003427137223 */ /* 0x040fe20000000013 */
[C---:B------:R-:W-:Y:S01]  /*6360*/  FMUL R6, R38.reuse, R23 ;  /* 0x0000001726067220 */ /* 0x040fe20000400000 */
[C---:B------:R-:W-:Y:S01]  /*6370*/  FFMA R0, R39.reuse, R53, R0 ;  /* 0x0000003527007223 */ /* 0x040fe20000000000 */
[C---:B------:R-:W-:Y:S01]  /*6380*/  FFMA R2, R39.reuse, R54, R2 ;  /* 0x0000003627027223 */ /* 0x040fe20000000002 */
[--C-:B------:R-:W-:Y:S02]  /*6390*/  HADD2.F32 R59, -RZ, R60.reuse.H0_H0 ;  /* 0x2000003cff3b7230 */ /* 0x100fe40000004100 */
[C---:B------:R-:W-:Y:S01]  /*63a0*/  FFMA R3, R39.reuse, R55, R3 ;  /* 0x0000003727037223 */ /* 0x040fe20000000003 */
[----:B------:R-:W-:Y:S02]  /*63b0*/  HADD2.F32 R60, -RZ, R60.H1_H1 ;  /* 0x3000003cff3c7230 */ /* 0x000fe40000004100 */
[C---:B------:R-:W-:Y:S01]  /*63c0*/  FMUL R21, R38.reuse, R26 ;  /* 0x0000001a26157220 */ /* 0x040fe20000400000 */
[C---:B------:R-:W-:Y:S01]  /*63d0*/  FMUL R22, R38.reuse, R27 ;  /* 0x0000001b26167220 */ /* 0x040fe20000400000 */
[C---:B------:R-:W-:Y:S01]  /*63e0*/  FFMA R6, R39.reuse, R56, R6 ;  /* 0x0000003827067223 */ /* 0x040fe20000000006 */
[C---:B------:R-:W-:Y:S01]  /*63f0*/  FFMA R7, R39.reuse, R57, R7 ;  /* 0x0000003927077223 */ /* 0x040fe20000000007 */
[C---:B------:R-:W-:Y:S01]  /*6400*/  FMUL R23, R38.reuse, R28 ;  /* 0x0000001c26177220 */ /* 0x040fe20000400000 */
[C---:B------:R-:W-:Y:S01]  /*6410*/  FFMA R20, R39.reuse, R58, R20 ;  /* 0x0000003a27147223 */ /* 0x040fe20000000014 */
[--C-:B------:R-:W-:Y:S02]  /*6420*/  HADD2.F32 R63, -RZ, R64.reuse.H0_H0 ;  /* 0x20000040ff3f7230 */ /* 0x100fe40000004100 */
[C---:B------:R-:W-:Y:S01]  /*6430*/  FFMA R21, R39.reuse, R59, R21 ;  /* 0x0000003b27157223 */ /* 0x040fe20000000015 */
[----:B------:R-:W-:Y:S02]  /*6440*/  HADD2.F32 R64, -RZ, R64.H1_H1 ;  /* 0x30000040ff407230 */ /* 0x000fe40000004100 */
[C---:B------:R-:W-:Y:S01]  /*6450*/  FFMA R22, R39.reuse, R60, R22 ;  /* 0x0000003c27167223 */ /* 0x040fe20000000016 */
[C---:B------:R-:W-:Y:S01]  /*6460*/  FMUL R26, R38.reuse, R31 ;  /* 0x0000001f261a7220 */ /* 0x040fe20000400000 */
[C---:B------:R-:W-:Y:S01]  /*6470*/  FMUL R27, R38.reuse, R32 ;  /* 0x00000020261b7220 */ /* 0x040fe20000400000 */
[C---:B------:R-:W-:Y:S01]  /*6480*/  FFMA R23, R39.reuse, R61, R23 ;  /* 0x0000003d27177223 */ /* 0x040fe20000000017 */
[----:B------:R-:W-:Y:S01]  /*6490*/  FMUL R28, R38, R33 ;  /* 0x00000021261c7220 */ /* 0x000fe20000400000 */
[C---:B------:R-:W-:Y:S01]  /*64a0*/  FFMA R24, R39.reuse, R62, R24 ;  /* 0x0000003e27187223 */ /* 0x040fe20000000018 */
[--C-:B------:R-:W-:Y:S02]  /*64b0*/  HADD2.F32 R66, -RZ, R67.reuse.H0_H0 ;  /* 0x20000043ff427230 */ /* 0x100fe40000004100 */
[C---:B------:R-:W-:Y:S01]  /*64c0*/  FFMA R25, R39.reuse, R63, R25 ;  /* 0x0000003f27197223 */ /* 0x040fe20000000019 */
[----:B------:R-:W-:Y:S02]  /*64d0*/  HADD2.F32 R67, -RZ, R67.H1_H1 ;  /* 0x30000043ff437230 */ /* 0x000fe40000004100 */
[----:B------:R-:W-:Y:S01]  /*64e0*/  FFMA R26, R39, R64, R26 ;  /* 0x00000040271a7223 */ /* 0x000fe2000000001a */
[----:B------:R-:W-:Y:S01]  /*64f0*/  F2FP.SATFINITE.E4M3.F32.PACK_AB_MERGE_C R14, R15, R14, RZ ;  /* 0x0000000e0f0e723e */ /* 0x000fe200048070ff */
[----:B------:R-:W-:Y:S01]  /*6500*/  FFMA R27, R39, R40, R27 ;  /* 0x00000028271b7223 */ /* 0x000fe2000000001b */
[----:B------:R-:W-:Y:S01]  /*6510*/  F2FP.SATFINITE.E4M3.F32.PACK_AB_MERGE_C R18, R19, R18, RZ ;  /* 0x000000121312723e */ /* 0x000fe200048070ff */
[C---:B------:R-:W-:Y:S01]  /*6520*/  FFMA R28, R39.reuse, R65, R28 ;  /* 0x00000041271c7223 */ /* 0x040fe2000000001c */
[C---:B------:R-:W-:Y:S01]  /*6530*/  FFMA R29, R39.reuse, R66, R29 ;  /* 0x00000042271d7223 */ /* 0x040fe2000000001d */
[----:B------:R-:W-:Y:S01]  /*6540*/  FFMA R30, R39, R67, R30 ;  /* 0x00000043271e7223 */ /* 0x000fe2000000001e */
[----:B------:R-:W-:Y:S02]  /*6550*/  F2FP.SATFINITE.E4M3.F32.PACK_AB_MERGE_C R32, R5, R4, R86 ;  /* 0x000000040520723e */ /* 0x000fe40004807056 */
[----:B------:R-:W-:Y:S02]  /*6560*/  F2FP.SATFINITE.E4M3.F32.PACK_AB_MERGE_C R33, R9, R8, R10 ;  /* 0x000000080921723e */ /* 0x000fe4000480700a */
[----:B------:R-:W-:Y:S02]  /*6570*/  F2FP.SATFINITE.E4M3.F32.PACK_AB_MERGE_C R34, R13, R12, R14 ;  /* 0x0000000c0d22723e */ /* 0x000fe4000480700e */
[----:B------:R-:W-:Y:S02]  /*6580*/  F2FP.SATFINITE.E4M3.F32.PACK_AB_MERGE_C R35, R17, R16, R18 ;  /* 0x000000101123723e */ /* 0x000fe40004807012 */
[----:B------:R-:W-:Y:S02]  /*6590*/  F2FP.SATFINITE.E4M3.F32.PACK_AB_MERGE_C R3, R6, R3, RZ ;  /* 0x000000030603723e */ /* 0x000fe400048070ff */
[----:B------:R-:W-:Y:S01]  /*65a0*/  F2FP.SATFINITE.E4M3.F32.PACK_AB_MERGE_C R5, R22, R21, RZ ;  /* 0x000000151605723e */ /* 0x000fe200048070ff */
[----:B------:R1:W-:Y:S01]  /*65b0*/  STS.128 [R78+UR44+0x1200], R32 ;  /* 0x001200204e007988 */ /* 0x0003e20008000c2c */
[----:B------:R-:W-:Y:S02]  /*65c0*/  F2FP.SATFINITE.E4M3.F32.PACK_AB_MERGE_C R6, R26, R25, RZ ;  /* 0x000000191a06723e */ /* 0x000fe400048070ff */
[----:B------:R-:W-:Y:S02]  /*65d0*/  F2FP.SATFINITE.E4M3.F32.PACK_AB_MERGE_C R29, R30, R29, RZ ;  /* 0x0000001d1e1d723e */ /* 0x000fe400048070ff */
[----:B------:R-:W-:Y:S02]  /*65e0*/  F2FP.SATFINITE.E4M3.F32.PACK_AB_MERGE_C R5, R20, R7, R5 ;  /* 0x000000071405723e */ /* 0x000fe40004807005 */
[----:B------:R-:W-:Y:S02]  /*65f0*/  F2FP.SATFINITE.E4M3.F32.PACK_AB_MERGE_C R4, R2, R0, R3 ;  /* 0x000000000204723e */ /* 0x000fe40004807003 */
[----:B------:R-:W-:Y:S02]  /*6600*/  F2FP.SATFINITE.E4M3.F32.PACK_AB_MERGE_C R6, R24, R23, R6 ;  /* 0x000000171806723e */ /* 0x000fe40004807006 */
[----:B------:R-:W-:Y:S05]  /*6610*/  F2FP.SATFINITE.E4M3.F32.PACK_AB_MERGE_C R7, R28, R27, R29 ;  /* 0x0000001b1c07723e */ /* 0x000fea000480701d */
[----:B------:R1:W-:Y:S01]  /*6620*/  STS.128 [R77+0x1010], R4 ;  /* 0x001010044d007388 */ /* 0x0003e20000000c00 */
[----:B------:R-:W-:Y:S01]  /*6630*/  @!PT LDS RZ, [RZ] ;  /* 0x00000000fffff984 */ /* 0x000fe20000000800 */
[----:B------:R-:W-:Y:S01]  /*6640*/  @!PT LDS RZ, [RZ] ;  /* 0x00000000fffff984 */ /* 0x000fe20000000800 */
[----:B------:R-:W-:Y:S01]  /*6650*/  @!PT LDS RZ, [RZ] ;  /* 0x00000000fffff984 */ /* 0x000fe20000000800 */
[----:B------:R-:W-:Y:S01]  /*6660*/  @!PT LDS RZ, [RZ] ;  /* 0x00000000fffff984 */ /* 0x000fe20000000800 */
[----:B------:R3:W-:Y:S07]  /*6670*/  MEMBAR.ALL.CTA ;  /* 0x0000000000007992 */ /* 0x0007ee0000008000 */
[----:B---3--:R-:W3:Y:S02]  /*6680*/  FENCE.VIEW.ASYNC.S ;  /* 0x00000000000073c6 */ /* 0x008ee40000000000 */
[----:B---3--:R-:W-:Y:S06]  /*6690*/  BAR.SYNC.DEFER_BLOCKING 0x1, 0x80 ;  /* 0x0042000000007b1d */ /* 0x008fec0000010000 */
[----:B------:R-:W-:Y:S05]  /*66a0*/  @P0 BRA `(.L_x_101) ;  /* 0x0000000000300947 */ /* 0x000fea0003800000 */
[----:B------:R-:W-:Y:S02]  /*66b0*/  UIADD3 UR4, UPT, UPT, UR44, 0x1200, URZ ;  /* 0x000012002c047890 */ /* 0x000fe4000fffe0ff */
[----:B------:R-:W-:Y:S02]  /*66c0*/  USHF.L.U32 UR9, UR45, 0x6, URZ ;  /* 0x000000062d097899 */ /* 0x000fe400080006ff */
[----:B------:R-:W-:Y:S02]  /*66d0*/  USHF.L.U32 UR10, UR46, 0x6, URZ ;  /* 0x000000062e0a7899 */ /* 0x000fe400080006ff */
[----:B------:R-:W-:Y:S01]  /*66e0*/  MOV R85, UR4 ;  /* 0x0000000400557c02 */ /* 0x000fe20008000f00 */
[----:B------:R-:W-:Y:S01]  /*66f0*/  UIADD3 UR4, UP0, UPT, UR62, 0x680, URZ ;  /* 0x000006803e047890 */ /* 0x000fe2000ff1e0ff */
[----:B------:R-:W-:Y:S02]  /*6700*/  UMOV UR11, UR36 ;  /* 0x00000024000b7c82 */ /* 0x000fe40008000000 */
[----:B------:R-:W-:Y:S01]  /*6710*/  R2UR UR8, R85 ;  /* 0x00000000550872ca */ /* 0x000fe200000e0000 */
[----:B------:R-:W-:Y:S11]  /*6720*/  UIADD3.X UR5, UPT, UPT, URZ, UR63, URZ, UP0, !UPT ;  /* 0x0000003fff057290 */ /* 0x000ff600087fe4ff */
[----:B------:R-:W-:Y:S01]  /*6730*/  @!UPT UIADD3 URZ, UPT, UPT, URZ, URZ, URZ ;  /* 0x000000fffffff290 */ /* 0x000fe2000fffe0ff */
[----:B------:R3:W-:Y:S01]  /*6740*/  UTMASTG.3D [UR8], [UR4] ;  /* 0x00000008040073b5 */ /* 0x0007e20008010000 */
[----:B------:R0:W-:Y:S01]  /*6750*/  UTMACMDFLUSH ;  /* 0x00000000000079b7 */ /* 0x0001e20000000000 */
[----:B---3--:R-:W-:Y:S04]  /*6760*/  DEPBAR.LE SB0, 0x0 ;  /* 0x000080000000791a */ /* 0x008fe80000000000 */
.L_x_101:
[----:B------:R-:W-:Y:S05]  /*6770*/  BSYNC.RECONVERGENT B0 ;  /* 0x0000000000007941 */ /* 0x000fea0003800200 */
.L_x_100:
[----:B------:R-:W-:Y:S01]  /*6780*/  BAR.SYNC.DEFER_BLOCKING 0x1, 0x80 ;  /* 0x0042000000007b1d */ /* 0x000fe20000010000 */
[----:B------:R-:W-:Y:S01]  /*6790*/  ISETP.NE.AND P0, PT, R81, 0x2, PT ;  /* 0x000000025100780c */ /* 0x000fe20003f05270 */
[----:B------:R-:W-:Y:S01]  /*67a0*/  UISETP.NE.AND UP0, UPT, UR47, URZ, UPT ;  /* 0x000000ff2f00728c */ /* 0x000fe2000bf05270 */
[----:B------:R-:W-:Y:S01]  /*67b0*/  ISETP.NE.AND P1, PT, R36, 0x4, PT ;  /* 0x000000042400780c */ /* 0x000fe20003f25270 */
[----:B------:R-:W-:Y:S01]  /*67c0*/  UIADD3 UR45, UPT, UPT, UR37, UR57, URZ ;  /* 0x00000039252d7290 */ /* 0x000fe2000fffe0ff */
[----:B------:R-:W-:Y:S01]  /*67d0*/  SEL R2, RZ, 0x1, P0 ;  /* 0x00000001ff027807 */ /* 0x000fe20000000000 */
[----:B------:R-:W-:Y:S01]  /*67e0*/  UIADD3 UR46, UPT, UPT, UR38, UR60, URZ ;  /* 0x0000003c262e7290 */ /* 0x000fe2000fffe0ff */
[----:B------:R-:W-:Y:S02]  /*67f0*/  SEL R0, RZ, 0x1, P1 ;  /* 0x00000001ff007807 */ /* 0x000fe40000800000 */
[----:B------:R-:W-:Y:S02]  /*6800*/  LOP3.LUT R83, R83, R2, RZ, 0x3c, !PT ;  /* 0x0000000253537212 */ /* 0x000fe400078e3cff */
[----:B------:R-:W-:Y:S02]  /*6810*/  LOP3.LUT R84, R84, R0, RZ, 0x3c, !PT ;  /* 0x0000000054547212 */ /* 0x000fe400078e3cff */
[----:B------:R-:W-:Y:S02]  /*6820*/  SEL R81, R81, RZ, P0 ;  /* 0x000000ff51517207 */ /* 0x000fe40000000000 */
[----:B------:R-:W-:Y:S01]  /*6830*/  SEL R36, R36, RZ, P1 ;  /* 0x000000ff24247207 */ /* 0x000fe20000800000 */
[----:B------:R-:W-:Y:S01]  /*6840*/  UMOV UR36, UR51 ;  /* 0x0000003300247c82 */ /* 0x000fe20008000000 */
[----:B------:R-:W-:Y:S05]  /*6850*/  BRA.U UP0, `(.L_x_102) ;  /* 0xffffffe5002c7547 */ /* 0x000fea000b83ffff */
[----:B------:R-:W-:Y:S05]  /*6860*/  EXIT ;  /* 0x000000000000794d */ /* 0x000fea0003800000 */
.L_x_24:
[----:B--2---:R2:W3:Y:S02]  /*6870*/  SYNCS.PHASECHK.TRANS64.TRYWAIT P0, [R0+URZ+0xe0], R2 ;  /* 0x0000e002000075a7 */ /* 0x0044e400080011ff */
[----:B---3--:R-:W-:Y:S05]  /*6880*/  @!P0 NANOSLEEP.SYNCS 0x989680 ;  /* 0x009896800000895d */ /* 0x008fea0003900000 */
[----:B------:R-:W3:Y:S02]  /*6890*/  @!P0 SYNCS.PHASECHK.TRANS64 P0, [R0+URZ+0xe0], R2 ;  /* 0x0000e002000085a7 */ /* 0x000ee400080010ff */
[----:B---3--:R-:W-:Y:S05]  /*68a0*/  @!P0 BRA `(.L_x_24) ;  /* 0xfffffffc00f08947 */ /* 0x008fea000383ffff */
[----:B------:R-:W-:Y:S05]  /*68b0*/  BRA `(.L_x_103) ;  /* 0xffffffac00e07947 */ /* 0x000fea000383ffff */
.L_x_27:
[----:B-1----:R-:W-:-:S07]  /*68c0*/  MOV R0, UR33 ;  /* 0x0000002100007c02 */ /* 0x002fce0008000f00 */
.L_x_104:
[----:B-1----:R1:W2:Y:S02]  /*68d0*/  SYNCS.PHASECHK.TRANS64.TRYWAIT P0, [R0+URZ+0x28], R3 ;  /* 0x00002803000075a7 */ /* 0x0022a400080011ff */
[----:B--2---:R-:W-:Y:S05]  /*68e0*/  @!P0 NANOSLEEP.SYNCS 0x989680 ;  /* 0x009896800000895d */ /* 0x004fea0003900000 */
[----:B------:R-:W2:Y:S02]  /*68f0*/  @!P0 SYNCS.PHASECHK.TRANS64 P0, [R0+URZ+0x28], R3 ;  /* 0x00002803000085a7 */ /* 0x000ea400080010ff */
[----:B--2---:R-:W-:Y:S05]  /*6900*/  @!P0 BRA `(.L_x_104) ;  /* 0xfffffffc00f08947 */ /* 0x004fea000383ffff */
[----:B------:R-:W-:Y:S05]  /*6910*/  BRA `(.L_x_26) ;  /* 0xffffffb000287947 */ /* 0x000fea000383ffff */
.L_x_34:
[----:B-1----:R-:W-:-:S07]  /*6920*/  MOV R0, UR17 ;  /* 0x0000001100007c02 */ /* 0x002fce0008000f00 */
.L_x_105:
[----:B-1----:R1:W2:Y:S02]  /*6930*/  SYNCS.PHASECHK.TRANS64.TRYWAIT P0, [R0+URZ+0x28], R3 ;  /* 0x00002803000075a7 */ /* 0x0022a400080011ff */
[----:B--2---:R-:W-:Y:S05]  /*6940*/  @!P0 NANOSLEEP.SYNCS 0x989680 ;  /* 0x009896800000895d */ /* 0x004fea0003900000 */
[----:B------:R-:W2:Y:S02]  /*6950*/  @!P0 SYNCS.PHASECHK.TRANS64 P0, [R0+URZ+0x28], R3 ;  /* 0x00002803000085a7 */ /* 0x000ea400080010ff */
[----:B--2---:R-:W-:Y:S05]  /*6960*/  @!P0 BRA `(.L_x_105) ;  /* 0xfffffffc00f08947 */ /* 0x004fea000383ffff */
[----:B------:R-:W-:Y:S05]  /*6970*/  BRA `(.L_x_33) ;  /* 0xffffffb000e47947 */ /* 0x000fea000383ffff */
.L_x_39:
[----:B-1----:R1:W2:Y:S02]  /*6980*/  SYNCS.PHASECHK.TRANS64.TRYWAIT P0, [R3+URZ+0x70], R0 ;  /* 0x00007000030075a7 */ /* 0x0022a400080011ff */
[----:B--2---:R-:W-:Y:S05]  /*6990*/  @!P0 NANOSLEEP.SYNCS 0x989680 ;  /* 0x009896800000895d */ /* 0x004fea0003900000 */
[----:B------:R-:W2:Y:S02]  /*69a0*/  @!P0 SYNCS.PHASECHK.TRANS64 P0, [R3+URZ+0x70], R0 ;  /* 0x00007000030085a7 */ /* 0x000ea400080010ff */
[----:B--2---:R-:W-:Y:S05]  /*69b0*/  @!P0 BRA `(.L_x_39) ;  /* 0xfffffffc00f08947 */ /* 0x004fea000383ffff */
[----:B------:R-:W-:Y:S05]  /*69c0*/  BRA `(.L_x_106) ;  /* 0xffffffb400887947 */ /* 0x000fea000383ffff */
.L_x_43:
[----:B------:R-:W-:-:S07]  /*69d0*/  MOV R0, UR4 ;  /* 0x0000000400007c02 */ /* 0x000fce0008000f00 */
.L_x_107:
[----:B-1----:R1:W2:Y:S02]  /*69e0*/  SYNCS.PHASECHK.TRANS64.TRYWAIT P0, [R0+URZ], R2 ;  /* 0x00000002000075a7 */ /* 0x0022a400080011ff */
[----:B--2---:R-:W-:Y:S05]  /*69f0*/  @!P0 NANOSLEEP.SYNCS 0x989680 ;  /* 0x009896800000895d */ /* 0x004fea0003900000 */
[----:B------:R-:W2:Y:S02]  /*6a00*/  @!P0 SYNCS.PHASECHK.TRANS64 P0, [R0+URZ], R2 ;  /* 0x00000002000085a7 */ /* 0x000ea400080010ff */
[----:B--2---:R-:W-:Y:S05]  /*6a10*/  @!P0 BRA `(.L_x_107) ;  /* 0xfffffffc00f08947 */ /* 0x004fea000383ffff */
[----:B------:R-:W-:Y:S05]  /*6a20*/  BRA `(.L_x_108) ;  /* 0xffffffbc002c7947 */ /* 0x000fea000383ffff */
.L_x_44:
[----:B------:R-:W-:-:S07]  /*6a30*/  MOV R0, UR5 ;  /* 0x0000000500007c02 */ /* 0x000fce0008000f00 */
.L_x_109:
[----:B-1----:R1:W2:Y:S02]  /*6a40*/  SYNCS.PHASECHK.TRANS64.TRYWAIT P0, [R0+URZ], R3 ;  /* 0x00000003000075a7 */ /* 0x0022a400080011ff */
[----:B--2---:R-:W-:Y:S05]  /*6a50*/  @!P0 NANOSLEEP.SYNCS 0x989680 ;  /* 0x009896800000895d */ /* 0x004fea0003900000 */
[----:B------:R-:W2:Y:S02]  /*6a60*/  @!P0 SYNCS.PHASECHK.TRANS64 P0, [R0+URZ], R3 ;  /* 0x00000003000085a7 */ /* 0x000ea400080010ff */
[----:B--2---:R-:W-:Y:S05]  /*6a70*/  @!P0 BRA `(.L_x_109) ;  /* 0xfffffffc00f08947 */ /* 0x004fea000383ffff */
[----:B------:R-:W-:Y:S05]  /*6a80*/  BRA `(.L_x_110) ;  /* 0xffffffbc00387947 */ /* 0x000fea000383ffff */
.L_x_45:
[----:B------:R-:W-:-:S07]  /*6a90*/  MOV R0, UR5 ;  /* 0x0000000500007c02 */ /* 0x000fce0008000f00 */
.L_x_111:
[----:B-1----:R1:W2:Y:S02]  /*6aa0*/  SYNCS.PHASECHK.TRANS64.TRYWAIT P0, [R0+URZ], R3 ;  /* 0x00000003000075a7 */ /* 0x0022a400080011ff */
[----:B--2---:R-:W-:Y:S05]  /*6ab0*/  @!P0 NANOSLEEP.SYNCS 0x989680 ;  /* 0x009896800000895d */ /* 0x004fea0003900000 */
[----:B------:R-:W2:Y:S02]  /*6ac0*/  @!P0 SYNCS.PHASECHK.TRANS64 P0, [R0+URZ], R3 ;  /* 0x00000003000085a7 */ /* 0x000ea400080010ff */
[----:B--2---:R-:W-:Y:S05]  /*6ad0*/  @!P0 BRA `(.L_x_111) ;  /* 0xfffffffc00f08947 */ /* 0x004fea000383ffff */
[----:B------:R-:W-:Y:S05]  /*6ae0*/  BRA `(.L_x_112) ;  /* 0xffffffbc00447947 */ /* 0x000fea000383ffff */
.L_x_46:
[----:B------:R-:W-:-:S07]  /*6af0*/  MOV R0, UR5 ;  /* 0x0000000500007c02 */ /* 0x000fce0008000f00 */
.L_x_113:
[----:B-1----:R1:W2:Y:S02]  /*6b00*/  SYNCS.PHASECHK.TRANS64.TRYWAIT P0, [R0+URZ], R3 ;  /* 0x00000003000075a7 */ /* 0x0022a400080011ff */
[----:B--2---:R-:W-:Y:S05]  /*6b10*/  @!P0 NANOSLEEP.SYNCS 0x989680 ;  /* 0x009896800000895d */ /* 0x004fea0003900000 */
[----:B------:R-:W2:Y:S02]  /*6b20*/  @!P0 SYNCS.PHASECHK.TRANS64 P0, [R0+URZ], R3 ;  /* 0x00000003000085a7 */ /* 0x000ea400080010ff */
[----:B--2---:R-:W-:Y:S05]  /*6b30*/  @!P0 BRA `(.L_x_113) ;  /* 0xfffffffc00f08947 */ /* 0x004fea000383ffff */
[----:B------:R-:W-:Y:S05]  /*6b40*/  BRA `(.L_x_114) ;  /* 0xffffffbc00507947 */ /* 0x000fea000383ffff */
.L_x_49:
[----:B-1----:R1:W2:Y:S02]  /*6b50*/  SYNCS.PHASECHK.TRANS64.TRYWAIT P0, [R2+URZ+0xd0], R4 ;  /* 0x0000d004020075a7 */ /* 0x0022a400080011ff */
[----:B--2---:R-:W-:Y:S05]  /*6b60*/  @!P0 NANOSLEEP.SYNCS 0x989680 ;  /* 0x009896800000895d */ /* 0x004fea0003900000 */
[----:B------:R-:W2:Y:S02]  /*6b70*/  @!P0 SYNCS.PHASECHK.TRANS64 P0, [R2+URZ+0xd0], R4 ;  /* 0x0000d004020085a7 */ /* 0x000ea400080010ff */
[----:B--2---:R-:W-:Y:S05]  /*6b80*/  @!P0 BRA `(.L_x_49) ;  /* 0xfffffffc00f08947 */ /* 0x004fea000383ffff */
[----:B------:R-:W-:Y:S05]  /*6b90*/  BRA `(.L_x_115) ;  /* 0xffffffbc00ac7947 */ /* 0x000fea000383ffff */
.L_x_50:
[----:B------:R-:W-:-:S07]  /*6ba0*/  MOV R2, UR4 ;  /* 0x0000000400027c02 */ /* 0x000fce0008000f00 */
.L_x_116:
[----:B-1----:R1:W2:Y:S02]  /*6bb0*/  SYNCS.PHASECHK.TRANS64.TRYWAIT P0, [R2+URZ+0x80], R5 ;  /* 0x00008005020075a7 */ /* 0x0022a400080011ff */
[----:B--2---:R-:W-:Y:S05]  /*6bc0*/  @!P0 NANOSLEEP.SYNCS 0x989680 ;  /* 0x009896800000895d */ /* 0x004fea0003900000 */
[----:B------:R-:W2:Y:S02]  /*6bd0*/  @!P0 SYNCS.PHASECHK.TRANS64 P0, [R2+URZ+0x80], R5 ;  /* 0x00008005020085a7 */ /* 0x000ea400080010ff */
[----:B--2---:R-:W-:Y:S05]  /*6be0*/  @!P0 BRA `(.L_x_116) ;  /* 0xfffffffc00f08947 */ /* 0x004fea000383ffff */
[----:B------:R-:W-:Y:S05]  /*6bf0*/  BRA `(.L_x_117) ;  /* 0xffffffbc00bc7947 */ /* 0x000fea000383ffff */
.L_x_51:
[----:B-1----:R1:W2:Y:S02]  /*6c00*/  SYNCS.PHASECHK.TRANS64.TRYWAIT P1, [R2+URZ+0x70], R4 ;  /* 0x00007004020075a7 */ /* 0x0022a400080211ff */
[----:B--2---:R-:W-:Y:S05]  /*6c10*/  @!P1 NANOSLEEP.SYNCS 0x989680 ;  /* 0x009896800000995d */ /* 0x004fea0003900000 */
[----:B------:R-:W2:Y:S02]  /*6c20*/  @!P1 SYNCS.PHASECHK.TRANS64 P1, [R2+URZ+0x70], R4 ;  /* 0x00007004020095a7 */ /* 0x000ea400080210ff */
[----:B--2---:R-:W-:Y:S05]  /*6c30*/  @!P1 BRA `(.L_x_51) ;  /* 0xfffffffc00f09947 */ /* 0x004fea000383ffff */
[----:B------:R-:W-:Y:S05]  /*6c40*/  BRA `(.L_x_118) ;  /* 0xffffffbc00ec7947 */ /* 0x000fea000383ffff */
.L_x_54:
[----:B------:R-:W-:-:S07]  /*6c50*/  MOV R0, UR4 ;  /* 0x0000000400007c02 */ /* 0x000fce0008000f00 */
.L_x_119:
[----:B-1----:R1:W2:Y:S02]  /*6c60*/  SYNCS.PHASECHK.TRANS64.TRYWAIT P0, [R0+URZ+0x80], R2 ;  /* 0x00008002000075a7 */ /* 0x0022a400080011ff */
[----:B--2---:R-:W-:Y:S05]  /*6c70*/  @!P0 NANOSLEEP.SYNCS 0x989680 ;  /* 0x009896800000895d */ /* 0x004fea0003900000 */
[----:B------:R-:W2:Y:S02]  /*6c80*/  @!P0 SYNCS.PHASECHK.TRANS64 P0, [R0+URZ+0x80], R2 ;  /* 0x00008002000085a7 */ /* 0x000ea400080010ff */
[----:B--2---:R-:W-:Y:S05]  /*6c90*/  @!P0 BRA `(.L_x_119) ;  /* 0xfffffffc00f08947 */ /* 0x004fea000383ffff */
[----:B------:R-:W-:Y:S05]  /*6ca0*/  BRA `(.L_x_53) ;  /* 0xffffffc000407947 */ /* 0x000fea000383ffff */
.L_x_61:
[----:B-1----:R1:W2:Y:S02]  /*6cb0*/  SYNCS.PHASECHK.TRANS64.TRYWAIT P1, [R0+URZ+0x70], R2 ;  /* 0x00007002000075a7 */ /* 0x0022a400080211ff */
[----:B--2---:R-:W-:Y:S05]  /*6cc0*/  @!P1 NANOSLEEP.SYNCS 0x989680 ;  /* 0x009896800000995d */ /* 0x004fea0003900000 */
[----:B------:R-:W2:Y:S02]  /*6cd0*/  @!P1 SYNCS.PHASECHK.TRANS64 P1, [R0+URZ+0x70], R2 ;  /* 0x00007002000095a7 */ /* 0x000ea400080210ff */
[----:B--2---:R-:W-:Y:S05]  /*6ce0*/  @!P1 BRA `(.L_x_61) ;  /* 0xfffffffc00f09947 */ /* 0x004fea000383ffff */
[----:B------:R-:W-:Y:S05]  /*6cf0*/  BRA `(.L_x_120) ;  /* 0xffffffc400b47947 */ /* 0x000fea000383ffff */
.L_x_62:
[----:B------:R-:W-:-:S07]  /*6d00*/  MOV R2, UR31 ;  /* 0x0000001f00027c02 */ /* 0x000fce0008000f00 */
.L_x_121:
[----:B-1----:R1:W2:Y:S02]  /*6d10*/  SYNCS.PHASECHK.TRANS64.TRYWAIT P0, [R2+URZ+0xb0], R0 ;  /* 0x0000b000020075a7 */ /* 0x0022a400080011ff */
[----:B--2---:R-:W-:Y:S05]  /*6d20*/  @!P0 NANOSLEEP.SYNCS 0x989680 ;  /* 0x009896800000895d */ /* 0x004fea0003900000 */
[----:B------:R-:W2:Y:S02]  /*6d30*/  @!P0 SYNCS.PHASECHK.TRANS64 P0, [R2+URZ+0xb0], R0 ;  /* 0x0000b000020085a7 */ /* 0x000ea400080010ff */
[----:B--2---:R-:W-:Y:S05]  /*6d40*/  @!P0 BRA `(.L_x_121) ;  /* 0xfffffffc00f08947 */ /* 0x004fea000383ffff */
[----:B------:R-:W-:Y:S05]  /*6d50*/  BRA `(.L_x_122) ;  /* 0xffffffc800047947 */ /* 0x000fea000383ffff */
.L_x_65:
[----:B------:R-:W-:Y:S07]  /*6d60*/  MOV R0, UR5 ;  /* 0x0000000500007c02 */ /* 0x000fee0008000f00 */
.L_x_123:
[----:B-1----:R1:W2:Y:S02]  /*6d70*/  SYNCS.PHASECHK.TRANS64.TRYWAIT P0, [R0+URZ], R2 ;  /* 0x00000002000075a7 */ /* 0x0022a400080011ff */
[----:B--2---:R-:W-:Y:S05]  /*6d80*/  @!P0 NANOSLEEP.SYNCS 0x989680 ;  /* 0x009896800000895d */ /* 0x004fea0003900000 */
[----:B------:R-:W2:Y:S02]  /*6d90*/  @!P0 SYNCS.PHASECHK.TRANS64 P0, [R0+URZ], R2 ;  /* 0x00000002000085a7 */ /* 0x000ea400080010ff */
[----:B--2---:R-:W-:Y:S05]  /*6da0*/  @!P0 BRA `(.L_x_123) ;  /* 0xfffffffc00f08947 */ /* 0x004fea000383ffff */
[----:B------:R-:W-:Y:S05]  /*6db0*/  BRA `(.L_x_64) ;  /* 0xffffffc800207947 */ /* 0x000fea000383ffff */
.L_x_68:
[----:B------:R-:W-:-:S07]  /*6dc0*/  MOV R0, UR4 ;  /* 0x0000000400007c02 */ /* 0x000fce0008000f00 */
.L_x_124:
[----:B--2---:R2:W4:Y:S02]  /*6dd0*/  SYNCS.PHASECHK.TRANS64.TRYWAIT P0, [R0+URZ], R2 ;  /* 0x00000002000075a7 */ /* 0x00452400080011ff */
[----:B----4-:R-:W-:Y:S05]  /*6de0*/  @!P0 NANOSLEEP.SYNCS 0x989680 ;  /* 0x009896800000895d */ /* 0x010fea0003900000 */
[----:B------:R-:W4:Y:S02]  /*6df0*/  @!P0 SYNCS.PHASECHK.TRANS64 P0, [R0+URZ], R2 ;  /* 0x00000002000085a7 */ /* 0x000f2400080010ff */
[----:B----4-:R-:W-:Y:S05]  /*6e00*/  @!P0 BRA `(.L_x_124) ;  /* 0xfffffffc00f08947 */ /* 0x010fea000383ffff */
[----:B------:R-:W-:Y:S05]  /*6e10*/  BRA `(.L_x_125) ;  /* 0xffffffc800fc7947 */ /* 0x000fea000383ffff */
.L_x_69:
[----:B------:R-:W-:-:S07]  /*6e20*/  MOV R0, UR5 ;  /* 0x0000000500007c02 */ /* 0x000fce0008000f00 */
.L_x_126:
[----:B-1----:R1:W2:Y:S02]  /*6e30*/  SYNCS.PHASECHK.TRANS64.TRYWAIT P0, [R0+URZ], R3 ;  /* 0x00000003000075a7 */ /* 0x0022a400080011ff */
[----:B--2---:R-:W-:Y:S05]  /*6e40*/  @!P0 NANOSLEEP.SYNCS 0x989680 ;  /* 0x009896800000895d */ /* 0x004fea0003900000 */
[----:B------:R-:W2:Y:S02]  /*6e50*/  @!P0 SYNCS.PHASECHK.TRANS64 P0, [R0+URZ], R3 ;  /* 0x00000003000085a7 */ /* 0x000ea400080010ff */
[----:B--2---:R-:W-:Y:S05]  /*6e60*/  @!P0 BRA `(.L_x_126) ;  /* 0xfffffffc00f08947 */ /* 0x004fea000383ffff */
[----:B------:R-:W-:Y:S05]  /*6e70*/  BRA `(.L_x_127) ;  /* 0xffffffcc00087947 */ /* 0x000fea000383ffff */
.L_x_70:
[----:B------:R-:W-:-:S07]  /*6e80*/  MOV R0, UR5 ;  /* 0x0000000500007c02 */ /* 0x000fce0008000f00 */
.L_x_128:
[----:B-1----:R1:W2:Y:S02]  /*6e90*/  SYNCS.PHASECHK.TRANS64.TRYWAIT P0, [R0+URZ], R3 ;  /* 0x00000003000075a7 */ /* 0x0022a400080011ff */
[----:B--2---:R-:W-:Y:S05]  /*6ea0*/  @!P0 NANOSLEEP.SYNCS 0x989680 ;  /* 0x009896800000895d */ /* 0x004fea0003900000 */
[----:B------:R-:W2:Y:S02]  /*6eb0*/  @!P0 SYNCS.PHASECHK.TRANS64 P0, [R0+URZ], R3 ;  /* 0x00000003000085a7 */ /* 0x000ea400080010ff */
[----:B--2---:R-:W-:Y:S05]  /*6ec0*/  @!P0 BRA `(.L_x_128) ;  /* 0xfffffffc00f08947 */ /* 0x004fea000383ffff */
[----:B------:R-:W-:Y:S05]  /*6ed0*/  BRA `(.L_x_129) ;  /* 0xffffffcc00147947 */ /* 0x000fea000383ffff */
.L_x_71:
[----:B-1----:R-:W-:-:S07]  /*6ee0*/  MOV R0, UR4 ;  /* 0x0000000400007c02 */ /* 0x002fce0008000f00 */
.L_x_130:
[----:B-1----:R1:W2:Y:S02]  /*6ef0*/  SYNCS.PHASECHK.TRANS64.TRYWAIT P0, [R0+URZ], R2 ;  /* 0x00000002000075a7 */ /* 0x0022a400080011ff */
[----:B--2---:R-:W-:Y:S05]  /*6f00*/  @!P0 NANOSLEEP.SYNCS 0x989680 ;  /* 0x009896800000895d */ /* 0x004fea0003900000 */
[----:B------:R-:W2:Y:S02]  /*6f10*/  @!P0 SYNCS.PHASECHK.TRANS64 P0, [R0+URZ], R2 ;  /* 0x00000002000085a7 */ /* 0x000ea400080010ff */
[----:B--2---:R-:W-:Y:S05]  /*6f20*/  @!P0 BRA `(.L_x_130) ;  /* 0xfffffffc00f08947 */ /* 0x004fea000383ffff */
[----:B------:R-:W-:Y:S05]  /*6f30*/  BRA `(.L_x_131) ;  /* 0xffffffcc00207947 */ /* 0x000fea000383ffff */
.L_x_76:
[----:B--2---:R2:W3:Y:S02]  /*6f40*/  SYNCS.PHASECHK.TRANS64.TRYWAIT P0, [R7+URZ+0x70], R0 ;  /* 0x00007000070075a7 */ /* 0x0044e400080011ff */
[----:B---3--:R-:W-:Y:S05]  /*6f50*/  @!P0 NANOSLEEP.SYNCS 0x989680 ;  /* 0x009896800000895d */ /* 0x008fea0003900000 */
[----:B------:R-:W3:Y:S02]  /*6f60*/  @!P0 SYNCS.PHASECHK.TRANS64 P0, [R7+URZ+0x70], R0 ;  /* 0x00007000070085a7 */ /* 0x000ee400080010ff */
[----:B---3--:R-:W-:Y:S05]  /*6f70*/  @!P0 BRA `(.L_x_76) ;  /* 0xfffffffc00f08947 */ /* 0x008fea000383ffff */
[----:B------:R-:W-:Y:S05]  /*6f80*/  BRA `(.L_x_132) ;  /* 0xffffffd000347947 */ /* 0x000fea000383ffff */
.L_x_79:
[----:B-1----:R-:W-:Y:S07]  /*6f90*/  MOV R0, UR17 ;  /* 0x0000001100007c02 */ /* 0x002fee0008000f00 */
.L_x_133:
[----:B-1----:R1:W2:Y:S02]  /*6fa0*/  SYNCS.PHASECHK.TRANS64.TRYWAIT P2, [R0+URZ+0x68], R7 ;  /* 0x00006807000075a7 */ /* 0x0022a400080411ff */
[----:B--2---:R-:W-:Y:S05]  /*6fb0*/  @!P2 NANOSLEEP.SYNCS 0x989680 ;  /* 0x009896800000a95d */ /* 0x004fea0003900000 */
[----:B------:R-:W2:Y:S02]  /*6fc0*/  @!P2 SYNCS.PHASECHK.TRANS64 P2, [R0+URZ+0x68], R7 ;  /* 0x000068070000a5a7 */ /* 0x000ea400080410ff */
[----:B--2---:R-:W-:Y:S05]  /*6fd0*/  @!P2 BRA `(.L_x_133) ;  /* 0xfffffffc00f0a947 */ /* 0x004fea000383ffff */
[----:B------:R-:W-:Y:S05]  /*6fe0*/  BRA `(.L_x_78) ;  /* 0xffffffd400947947 */ /* 0x000fea000383ffff */
.L_x_82:
[----:B-1----:R-:W-:Y:S07]  /*6ff0*/  MOV R0, UR17 ;  /* 0x0000001100007c02 */ /* 0x002fee0008000f00 */
.L_x_134:
[----:B-1----:R1:W2:Y:S02]  /*7000*/  SYNCS.PHASECHK.TRANS64.TRYWAIT P0, [R0+URZ+0x58], R6 ;  /* 0x00005806000075a7 */ /* 0x0022a400080011ff */
[----:B--2---:R-:W-:Y:S05]  /*7010*/  @!P0 NANOSLEEP.SYNCS 0x989680 ;  /* 0x009896800000895d */ /* 0x004fea0003900000 */
[----:B------:R-:W2:Y:S02]  /*7020*/  @!P0 SYNCS.PHASECHK.TRANS64 P0, [R0+URZ+0x58], R6 ;  /* 0x00005806000085a7 */ /* 0x000ea400080010ff */
[----:B--2---:R-:W-:Y:S05]  /*7030*/  @!P0 BRA `(.L_x_134) ;  /* 0xfffffffc00f08947 */ /* 0x004fea000383ffff */
[----:B------:R-:W-:Y:S05]  /*7040*/  BRA `(.L_x_135) ;  /* 0xffffffd400e47947 */ /* 0x000fea000383ffff */
.L_x_85:
[----:B---3--:R3:W1:Y:S02]  /*7050*/  SYNCS.PHASECHK.TRANS64.TRYWAIT P0, [R3+URZ+0x70], R0 ;  /* 0x00007000030075a7 */ /* 0x00866400080011ff */
[----:B-1----:R-:W-:Y:S05]  /*7060*/  @!P0 NANOSLEEP.SYNCS 0x989680 ;  /* 0x009896800000895d */ /* 0x002fea0003900000 */
[----:B------:R-:W1:Y:S02]  /*7070*/  @!P0 SYNCS.PHASECHK.TRANS64 P0, [R3+URZ+0x70], R0 ;  /* 0x00007000030085a7 */ /* 0x000e6400080010ff */
[----:B-1----:R-:W-:Y:S05]  /*7080*/  @!P0 BRA `(.L_x_85) ;  /* 0xfffffffc00f08947 */ /* 0x002fea000383ffff */
[----:B------:R-:W-:Y:S05]  /*7090*/  BRA `(.L_x_136) ;  /* 0xffffffdc00307947 */ /* 0x000fea000383ffff */
.L_x_96:
[----:B-1----:R-:W-:Y:S04]  /*70a0*/  MOV R0, UR44 ;  /* 0x0000002c00007c02 */ /* 0x002fe80008000f00 */
[----:B------:R1:W2:Y:S03]  /*70b0*/  SYNCS.PHASECHK.TRANS64.TRYWAIT P1, [R0+URZ+0x50], R4 ;  /* 0x00005004000075a7 */ /* 0x0002a600080211ff */
[----:B--2---:R-:W-:Y:S05]  /*70c0*/  @!P1 NANOSLEEP.SYNCS 0x989680 ;  /* 0x009896800000995d */ /* 0x004fea0003900000 */
[----:B------:R-:W2:Y:S02]  /*70d0*/  @!P1 SYNCS.PHASECHK.TRANS64 P1, [R0+URZ+0x50], R4 ;  /* 0x00005004000095a7 */ /* 0x000ea400080210ff */
[----:B--2---:R-:W-:Y:S05]  /*70e0*/  @!P1 BRA `(.L_x_96) ;  /* 0xfffffffc00ec9947 */ /* 0x004fea000383ffff */
[----:B------:R-:W-:Y:S05]  /*70f0*/  BRA `(.L_x_95) ;  /* 0xffffffe800807947 */ /* 0x000fea000383ffff */
.L_x_98:
[----:B------:R1:W1:Y:S02]  /*7100*/  SYNCS.PHASECHK.TRANS64.TRYWAIT P1, [R22+URZ+0x90], R3 ;  /* 0x00009003160075a7 */ /* 0x00026400080211ff */
[----:B-1----:R-:W-:Y:S05]  /*7110*/  @!P1 NANOSLEEP.SYNCS 0x989680 ;  /* 0x009896800000995d */ /* 0x002fea0003900000 */
[----:B------:R-:W1:Y:S02]  /*7120*/  @!P1 SYNCS.PHASECHK.TRANS64 P1, [R22+URZ+0x90], R3 ;  /* 0x00009003160095a7 */ /* 0x000e6400080210ff */
[----:B-1----:R-:W-:Y:S05]  /*7130*/  @!P1 BRA `(.L_x_98) ;  /* 0xfffffffc00f09947 */ /* 0x002fea000383ffff */
[----:B------:R-:W-:Y:S05]  /*7140*/  BRA `(.L_x_97) ;  /* 0xffffffe800bc7947 */ /* 0x000fea000383ffff */
        .weak           $__internal_0_$__cuda_sm10x_tcgen05_guardrail_trap_col_being_dealloced_not_returned_by_alloc
        .type           $__internal_0_$__cuda_sm10x_tcgen05_guardrail_trap_col_being_dealloced_not_returned_by_alloc,@function
        .size           $__internal_0_$__cuda_sm10x_tcgen05_guardrail_trap_col_being_dealloced_not_returned_by_alloc,($__internal_1_$__cuda_sm10x_tcgen05_guardrail_trap_phase_invalid_during_alloc - $__internal_0_$__cuda_sm10x_tcgen05_guardrail_trap_col_being_dealloced_not_returned_by_alloc)
$__internal_0_$__cuda_sm10x_tcgen05_guardrail_trap_col_being_dealloced_not_returned_by_alloc:
[----:B------:R-:W-:Y:S05]  /*7150*/  BPT.TRAP 0x1 ;  /* 0x000000040000795c */ /* 0x000fea0000300000 */
[----:B------:R-:W-:-:S04]  /*7160*/  HFMA2 R3, -RZ, RZ, 0, 0 ;  /* 0x00000000ff037431 */ /* 0x000fc800000001ff */
[----:B------:R-:W-:Y:S05]  /*7170*/  RET.REL.NODEC R2 `(_ZN7cutlass13device_kernelINS_4gemm6kernel13GemmUniversalIN4cute5tupleIJiiiiEEENS1_10collective13CollectiveMmaINS1_35MainloopSm100TmaUmmaWarpSpecializedILi5ELi2ELi4ENS5_IJNS4_1CILi1EEENSA_ILi2EEESB_EEEEENS5_IJNSA_ILi64EEESF_NSA_ILi128EEEEEENS_12float_e4m3_tENS5_IJlSB_lEEESI_SJ_NS4_8TiledMMAINS4_8MMA_AtomIJNS4_10MMA_TraitsINS4_19SM100_MMA_F8F6F4_SSEJSI_SI_fSF_SF_NS4_17integral_constantINS4_4UMMA5MajorELSQ_0EEESR_NSO_INSP_7ScaleInELSS_0EEEST_EEEEEENS4_6LayoutINS5_IJSB_SB_SB_EEENS5_IJNSA_ILi0EEESY_SY_EEEEENS5_IJNS4_10UnderscoreES11_S11_EEEEENS4_23SM90_TMA_LOAD_MULTICASTENS4_14ComposedLayoutINS4_7SwizzleILi3ELi4ELi3EEENS4_18smem_ptr_flag_bitsILi8EEENSW_INS5_IJNSA_ILi8EEESG_EEENS5_IJSG_SB_EEEEEEEvNS4_8identityENS4_13SM90_TMA_LOADES1E_vS1F_EENS_8epilogue10collective18CollectiveEpilogueINS1I_23Sm100TmaWarpSpecializedILi1ELi1ELi32ELb0ELb0EEEJSH_NS5_IJNSW_ISF_SB_EES1N_EEESI_SJ_SI_SJ_NS1I_6fusion15FusionCallbacksIS1M_NS1P_17LinearCombinationISI_fSI_fLNS_15FloatRoundStyleE2EEESH_S1O_JEEENS4_5SM1004TMEM4LOAD26SM100_TMEM_LOAD_16dp32b32xES1G_NS15_INS16_ILi2ELi4ELi3EEES19_NSW_INS5_IJS1A_SF_EEENS5_IJSF_SB_EEEEEEENS4_39AutoVectorizingCopyWithAssumedAlignmentILi128EEENS4_14SM90_TMA_STOREES23_S25_S25_EEEvvEEEEvNT_6ParamsE) ;  /* 0xffffff8c02a07950 */ /* 0x000fea0003c3ffff */
        .weak           $__internal_1_$__cuda_sm10x_tcgen05_guardrail_trap_phase_invalid_during_alloc
        .type           $__internal_1_$__cuda_sm10x_tcgen05_guardrail_trap_phase_invalid_during_alloc,@function
        .size           $__internal_1_$__cuda_sm10x_tcgen05_guardrail_trap_phase_invalid_during_alloc,($__internal_2_$__cuda_sm10x_tcgen05_guardrail_trap_unallocated_columns_being_dealloced - $__internal_1_$__cuda_sm10x_tcgen05_guardrail_trap_phase_invalid_during_alloc)
$__internal_1_$__cuda_sm10x_tcgen05_guardrail_trap_phase_invalid_during_alloc:
[----:B------:R-:W-:Y:S05]  /*7180*/  BPT.TRAP 0x1 ;  /* 0x000000040000795c */ /* 0x000fea0000300000 */
[----:B------:R-:W-:-:S04]  /*7190*/  MOV R5, 0x0 ;  /* 0x0000000000057802 */ /* 0x000fc80000000f00 */
[----:B------:R-:W-:Y:S05]  /*71a0*/  RET.REL.NODEC R4 `(_ZN7cutlass13device_kernelINS_4gemm6kernel13GemmUniversalIN4cute5tupleIJiiiiEEENS1_10collective13CollectiveMmaINS1_35MainloopSm100TmaUmmaWarpSpecializedILi5ELi2ELi4ENS5_IJNS4_1CILi1EEENSA_ILi2EEESB_EEEEENS5_IJNSA_ILi64EEESF_NSA_ILi128EEEEEENS_12float_e4m3_tENS5_IJlSB_lEEESI_SJ_NS4_8TiledMMAINS4_8MMA_AtomIJNS4_10MMA_TraitsINS4_19SM100_MMA_F8F6F4_SSEJSI_SI_fSF_SF_NS4_17integral_constantINS4_4UMMA5MajorELSQ_0EEESR_NSO_INSP_7ScaleInELSS_0EEEST_EEEEEENS4_6LayoutINS5_IJSB_SB_SB_EEENS5_IJNSA_ILi0EEESY_SY_EEEEENS5_IJNS4_10UnderscoreES11_S11_EEEEENS4_23SM90_TMA_LOAD_MULTICASTENS4_14ComposedLayoutINS4_7SwizzleILi3ELi4ELi3EEENS4_18smem_ptr_flag_bitsILi8EEENSW_INS5_IJNSA_ILi8EEESG_EEENS5_IJSG_SB_EEEEEEEvNS4_8identityENS4_13SM90_TMA_LOADES1E_vS1F_EENS_8epilogue10collective18CollectiveEpilogueINS1I_23Sm100TmaWarpSpecializedILi1ELi1ELi32ELb0ELb0EEEJSH_NS5_IJNSW_ISF_SB_EES1N_EEESI_SJ_SI_SJ_NS1I_6fusion15FusionCallbacksIS1M_NS1P_17LinearCombinationISI_fSI_fLNS_15FloatRoundStyleE2EEESH_S1O_JEEENS4_5SM1004TMEM4LOAD26SM100_TMEM_LOAD_16dp32b32xES1G_NS15_INS16_ILi2ELi4ELi3EEES19_NSW_INS5_IJS1A_SF_EEENS5_IJSF_SB_EEEEEEENS4_39AutoVectorizingCopyWithAssumedAlignmentILi128EEENS4_14SM90_TMA_STOREES23_S25_S25_EEEvvEEEEvNT_6ParamsE) ;  /* 0xffffff8c04947950 */ /* 0x000fea0003c3ffff */
        .weak           $__internal_2_$__cuda_sm10x_tcgen05_guardrail_trap_unallocated_columns_being_dealloced
        .type           $__internal_2_$__cuda_sm10x_tcgen05_guardrail_trap_unallocated_columns_being_dealloced,@function
        .size           $__internal_2_$__cuda_sm10x_tcgen05_guardrail_trap_unallocated_columns_being_dealloced,(.L_x_138 - $__internal_2_$__cuda_sm10x_tcgen05_guardrail_trap_unallocated_columns_being_dealloced)
$__internal_2_$__cuda_sm10x_tcgen05_guardrail_trap_unallocated_columns_being_dealloced:
[----:B------:R-:W-:Y:S05]  /*71b0*/  BPT.TRAP 0x1 ;  /* 0x000000040000795c */ /* 0x000fea0000300000 */
[----:B------:R-:W-:-:S04]  /*71c0*/  HFMA2 R3, -RZ, RZ, 0, 0 ;  /* 0x00000000ff037431 */ /* 0x000fc800000001ff */
[----:B------:R-:W-:Y:S05]  /*71d0*/  RET.REL.NODEC R2 `(_ZN7cutlass13device_kernelINS_4gemm6kernel13GemmUniversalIN4cute5tupleIJiiiiEEENS1_10collective13CollectiveMmaINS1_35MainloopSm100TmaUmmaWarpSpecializedILi5ELi2ELi4ENS5_IJNS4_1CILi1EEENSA_ILi2EEESB_EEEEENS5_IJNSA_ILi64EEESF_NSA_ILi128EEEEEENS_12float_e4m3_tENS5_IJlSB_lEEESI_SJ_NS4_8TiledMMAINS4_8MMA_AtomIJNS4_10MMA_TraitsINS4_19SM100_MMA_F8F6F4_SSEJSI_SI_fSF_SF_NS4_17integral_constantINS4_4UMMA5MajorELSQ_0EEESR_NSO_INSP_7ScaleInELSS_0EEEST_EEEEEENS4_6LayoutINS5_IJSB_SB_SB_EEENS5_IJNSA_ILi0EEESY_SY_EEEEENS5_IJNS4_10UnderscoreES11_S11_EEEEENS4_23SM90_TMA_LOAD_MULTICASTENS4_14ComposedLayoutINS4_7SwizzleILi3ELi4ELi3EEENS4_18smem_ptr_flag_bitsILi8EEENSW_INS5_IJNSA_ILi8EEESG_EEENS5_IJSG_SB_EEEEEEEvNS4_8identityENS4_13SM90_TMA_LOADES1E_vS1F_EENS_8epilogue10collective18CollectiveEpilogueINS1I_23Sm100TmaWarpSpecializedILi1ELi1ELi32ELb0ELb0EEEJSH_NS5_IJNSW_ISF_SB_EES1N_EEESI_SJ_SI_SJ_NS1I_6fusion15FusionCallbacksIS1M_NS1P_17LinearCombinationISI_fSI_fLNS_15FloatRoundStyleE2EEESH_S1O_JEEENS4_5SM1004TMEM4LOAD26SM100_TMEM_LOAD_16dp32b32xES1G_NS15_INS16_ILi2ELi4ELi3EEES19_NSW_INS5_IJS1A_SF_EEENS5_IJSF_SB_EEEEEEENS4_39AutoVectorizingCopyWithAssumedAlignmentILi128EEENS4_14SM90_TMA_STOREES23_S25_S25_EEEvvEEEEvNT_6ParamsE) ;  /* 0xffffff8c02887950 */ /* 0x000fea0003c3ffff */
.L_x_137:
[----:B------:R-:W-:-:S00]  /*71e0*/  BRA `(.L_x_137) ;  /* 0xfffffffc00fc7947 */ /* 0x000fc0000383ffff */
[----:B------:R-:W-:-:S00]  /*71f0*/  NOP ;  /* 0x0000000000007918 */ /* 0x000fc00000000000 */
        /* <DEDUP_REMOVED lines=8> */
.L_x_138:


//--------------------- .nv.global.init           --------------------------
	.section	.nv.global.init,"aw",@progbits
.nv.global.init:
	.type		$str$27,@object
	.size		$str$27,($str$28 - $str$27)
$str$27:
        /*0000*/ 	.byte	0x28, 0x61, 0x64, 0x64, 0x72, 0x65, 0x73, 0x73, 0x20, 0x26, 0x20, 0x6d, 0x61, 0x73, 0x6b, 0x29
        /*0010*/ 	.byte	0x20, 0x3d, 0x3d, 0x20, 0x30, 0x00
	.type		$str$28,@object
	.size		$str$28,($str$26 - $str$28)
$str$28:
        /*0016*/ 	.byte	0x2f, 0x74, 0x6d, 0x70, 0x2f, 0x63, 0x75, 0x74, 0x6c, 0x61, 0x73, 0x73, 0x5f, 0x73, 0x77, 0x65
        /*0026*/ 	.byte	0x65, 0x70, 0x5f, 0x73, 0x72, 0x63, 0x2f, 0x69, 0x6e, 0x63, 0x6c, 0x75, 0x64, 0x65, 0x2f, 0x63
        /*0036*/ 	.byte	0x75, 0x74, 0x65, 0x2f, 0x70, 0x6f, 0x69, 0x6e, 0x74, 0x65, 0x72, 0x5f, 0x66, 0x6c, 0x61, 0x67
        /*0046*/ 	.byte	0x67, 0x65, 0x64, 0x2e, 0x68, 0x70, 0x70, 0x00
	.type		$str$26,@object
	.size		$str$26,($str$25 - $str$26)
$str$26:
        /*004e*/ 	.byte	0x2f, 0x74, 0x6d, 0x70, 0x2f, 0x63, 0x75, 0x74, 0x6c, 0x61, 0x73, 0x73, 0x5f, 0x73, 0x77, 0x65
        /*005e*/ 	.byte	0x65, 0x70, 0x5f, 0x73, 0x72, 0x63, 0x2f, 0x69, 0x6e, 0x63, 0x6c, 0x75, 0x64, 0x65, 0x2f, 0x63
        /*006e*/ 	.byte	0x75, 0x74, 0x65, 0x2f, 0x61, 0x74, 0x6f, 0x6d, 0x2f, 0x63, 0x6f, 0x70, 0x79, 0x5f, 0x74, 0x72
        /*007e*/ 	.byte	0x61, 0x69, 0x74, 0x73, 0x5f, 0x73, 0x6d, 0x31, 0x30, 0x30, 0x2e, 0x68, 0x70, 0x70, 0x00
	.type		$str$25,@object
	.size		$str$25,(__unnamed_1 - $str$25)
$str$25:
        /*008d*/ 	.byte	0x28, 0x28, 0x75, 0x69, 0x6e, 0x74, 0x33, 0x32, 0x5f, 0x74, 0x28, 0x74, 0x68, 0x72, 0x65, 0x61
        /*009d*/ 	.byte	0x64, 0x49, 0x64, 0x78, 0x2e, 0x78, 0x29, 0x20, 0x2f, 0x20, 0x33, 0x32, 0x29, 0x20, 0x25, 0x20
        /*00ad*/ 	.byte	0x34, 0x29, 0x20, 0x3d, 0x3d, 0x20, 0x28, 0x28, 0x28, 0x74, 0x6d, 0x65, 0x6d, 0x5f, 0x61, 0x64
        /*00bd*/ 	.byte	0x64, 0x72, 0x20, 0x3e, 0x3e, 0x20, 0x31, 0x36, 0x29, 0x20, 0x2f, 0x20, 0x33, 0x32, 0x29, 0x20
        /*00cd*/ 	.byte	0x25, 0x20, 0x34, 0x29, 0x00
	.type		__unnamed_1,@object
	.size		__unnamed_1,(__unnamed_2 - __unnamed_1)
__unnamed_1:
        /*00d2*/ 	.byte	0x61, 0x75, 0x74, 0x6f, 0x20, 0x63, 0x75, 0x74, 0x65, 0x3a, 0x3a, 0x61, 0x73, 0x5f, 0x70, 0x6f
        /* <DEDUP_REMOVED lines=24> */
        /*0262*/ 	.byte	0x3c, 0x34, 0x30, 0x39, 0x36, 0x3e, 0x3e, 0x3e, 0x3e, 0x5d, 0x00
	.type		__unnamed_2,@object
	.size		__unnamed_2,(.L_2 - __unnamed_2)
__unnamed_2:
        /* <DEDUP_REMOVED lines=40> */
        /*04ed*/ 	.byte	0x74, 0x65, 0x3a, 0x3a, 0x43, 0x3c, 0x30, 0x3e, 0x3e, 0x3e, 0x3e, 0x5d, 0x00
.L_2:


//--------------------- .nv.shared._ZN7cutlass13device_kernelINS_4gemm6kernel13GemmUniversalIN4cute5tupleIJiiiiEEENS1_10collective13CollectiveMmaINS1_35MainloopSm100TmaUmmaWarpSpecializedILi5ELi2ELi4ENS5_IJNS4_1CILi1EEENSA_ILi2EEESB_EEEEENS5_IJNSA_ILi64EEESF_NSA_ILi128EEEEEENS_12float_e4m3_tENS5_IJlSB_lEEESI_SJ_NS4_8TiledMMAINS4_8MMA_AtomIJNS4_10MMA_TraitsINS4_19SM100_MMA_F8F6F4_SSEJSI_SI_fSF_SF_NS4_17integral_constantINS4_4UMMA5MajorELSQ_0EEESR_NSO_INSP_7ScaleInELSS_0EEEST_EEEEEENS4_6LayoutINS5_IJSB_SB_SB_EEENS5_IJNSA_ILi0EEESY_SY_EEEEENS5_IJNS4_10UnderscoreES11_S11_EEEEENS4_23SM90_TMA_LOAD_MULTICASTENS4_14ComposedLayoutINS4_7SwizzleILi3ELi4ELi3EEENS4_18smem_ptr_flag_bitsILi8EEENSW_INS5_IJNSA_ILi8EEESG_EEENS5_IJSG_SB_EEEEEEEvNS4_8identityENS4_13SM90_TMA_LOADES1E_vS1F_EENS_8epilogue10collective18CollectiveEpilogueINS1I_23Sm100TmaWarpSpecializedILi1ELi1ELi32ELb0ELb0EEEJSH_NS5_IJNSW_ISF_SB_EES1N_EEESI_SJ_SI_SJ_NS1I_6fusion15FusionCallbacksIS1M_NS1P_17LinearCombinationISI_fSI_fLNS_15FloatRoundStyleE2EEESH_S1O_JEEENS4_5SM1004TMEM4LOAD26SM100_TMEM_LOAD_16dp32b32xES1G_NS15_INS16_ILi2ELi4ELi3EEES19_NSW_INS5_IJS1A_SF_EEENS5_IJSF_SB_EEEEEEENS4_39AutoVectorizingCopyWithAssumedAlignmentILi128EEENS4_14SM90_TMA_STOREES23_S25_S25_EEEvvEEEEvNT_6ParamsE --------------------------
	.section	.nv.shared._ZN7cutlass13device_kernelINS_4gemm6kernel13GemmUniversalIN4cute5tupleIJiiiiEEENS1_10collective13CollectiveMmaINS1_35MainloopSm100TmaUmmaWarpSpecializedILi5ELi2ELi4ENS5_IJNS4_1CILi1EEENSA_ILi2EEESB_EEEEENS5_IJNSA_ILi64EEESF_NSA_ILi128EEEEEENS_12float_e4m3_tENS5_IJlSB_lEEESI_SJ_NS4_8TiledMMAINS4_8MMA_AtomIJNS4_10MMA_TraitsINS4_19SM100_MMA_F8F6F4_SSEJSI_SI_fSF_SF_NS4_17integral_constantINS4_4UMMA5MajorELSQ_0EEESR_NSO_INSP_7ScaleInELSS_0EEEST_EEEEEENS4_6LayoutINS5_IJSB_SB_SB_EEENS5_IJNSA_ILi0EEESY_SY_EEEEENS5_IJNS4_10UnderscoreES11_S11_EEEEENS4_23SM90_TMA_LOAD_MULTICASTENS4_14ComposedLayoutINS4_7SwizzleILi3ELi4ELi3EEENS4_18smem_ptr_flag_bitsILi8EEENSW_INS5_IJNSA_ILi8EEESG_EEENS5_IJSG_SB_EEEEEEEvNS4_8identityENS4_13SM90_TMA_LOADES1E_vS1F_EENS_8epilogue10collective18CollectiveEpilogueINS1I_23Sm100TmaWarpSpecializedILi1ELi1ELi32ELb0ELb0EEEJSH_NS5_IJNSW_ISF_SB_EES1N_EEESI_SJ_SI_SJ_NS1I_6fusion15FusionCallbacksIS1M_NS1P_17LinearCombinationISI_fSI_fLNS_15FloatRoundStyleE2EEESH_S1O_JEEENS4_5SM1004TMEM4LOAD26SM100_TMEM_LOAD_16dp32b32xES1G_NS15_INS16_ILi2ELi4ELi3EEES19_NSW_INS5_IJS1A_SF_EEENS5_IJSF_SB_EEEEEEENS4_39AutoVectorizingCopyWithAssumedAlignmentILi128EEENS4_14SM90_TMA_STOREES23_S25_S25_EEEvvEEEEvNT_6ParamsE,"aw",@nobits
	.sectionflags	@""
	.align	16
	.zero		1024


//--------------------- .nv.shared.reserved.0     --------------------------
	.section	.nv.shared.reserved.0,"aw",@nobits
	.weak		__nv_reservedSMEM_offset_0_alias
	.size		__nv_reservedSMEM_offset_0_alias, 0, 64
	.other		__nv_reservedSMEM_offset_0_alias,@"STO_CUDA_RESERVED_SHARED STV_DEFAULT"
__nv_reservedSMEM_offset_0_alias:
	.zero		0
.nv.shared.reserved.0:
	.zero		64
	.weak		__nv_reservedSMEM_tcgen05_partition
	.type		__nv_reservedSMEM_tcgen05_partition,@object
	.size		__nv_reservedSMEM_tcgen05_partition,(.L_0 - __nv_reservedSMEM_tcgen05_partition)
__nv_reservedSMEM_tcgen05_partition:
	.zero		32
.L_0:


//--------------------- .nv.global                --------------------------
	.section	.nv.global,"aw",@nobits
.nv.global:
	.type		_ZN39_INTERNAL_24fde303_4_k_cu_62646780_77774cute1_E,@object
	.size		_ZN39_INTERNAL_24fde303_4_k_cu_62646780_77774cute1_E,(_ZN39_INTERNAL_24fde303_4_k_cu_62646780_77774cuda3std3__45__cpo6cbeginE - _ZN39_INTERNAL_24fde303_4_k_cu_62646780_77774cute1_E)
_ZN39_INTERNAL_24fde303_4_k_cu_62646780_77774cute1_E:
	.zero		1
	.type		_ZN39_INTERNAL_24fde303_4_k_cu_62646780_77774cuda3std3__45__cpo6cbeginE,@object
	.size		_ZN39_INTERNAL_24fde303_4_k_cu_62646780_77774cuda3std3__45__cpo6cbeginE,(_ZN39_INTERNAL_24fde303_4_k_cu_62646780_77774cuda3std3__48in_placeE - _ZN39_INTERNAL_24fde303_4_k_cu_62646780_77774cuda3std3__45__cpo6cbeginE)
_ZN39_INTERNAL_24fde303_4_k_cu_62646780_77774cuda3std3__45__cpo6cbeginE:
	.zero		1
	.type		_ZN39_INTERNAL_24fde303_4_k_cu_62646780_77774cuda3std3__48in_placeE,@object
	.size		_ZN39_INTERNAL_24fde303_4_k_cu_62646780_77774cuda3std3__48in_placeE,(_ZN39_INTERNAL_24fde303_4_k_cu_62646780_77774cuda3std6ranges3__45__cpo9iter_moveE - _ZN39_INTERNAL_24fde303_4_k_cu_62646780_77774cuda3std3__48in_placeE)
_ZN39_INTERNAL_24fde303_4_k_cu_62646780_77774cuda3std3__48in_placeE:
	.zero		1
	.type		_ZN39_INTERNAL_24fde303_4_k_cu_62646780_77774cuda3std6ranges3__45__cpo9iter_moveE,@object
	.size		_ZN39_INTERNAL_24fde303_4_k_cu_62646780_77774cuda3std6ranges3__45__cpo9iter_moveE,(_ZN39_INTERNAL_24fde303_4_k_cu_62646780_77774cuda3std3__45__cpo5beginE - _ZN39_INTERNAL_24fde303_4_k_cu_62646780_77774cuda3std6ranges3__45__cpo9iter_moveE)
_ZN39_INTERNAL_24fde303_4_k_cu_62646780_77774cuda3std6ranges3__45__cpo9iter_moveE:
	.zero		1
	.type		_ZN39_INTERNAL_24fde303_4_k_cu_62646780_77774cuda3std3__45__cpo5beginE,@object
	.size		_ZN39_INTERNAL_24fde303_4_k_cu_62646780_77774cuda3std3__45__cpo5beginE,(_ZN39_INTERNAL_24fde303_4_k_cu_62646780_77774cuda3std3__441_GLOBAL__N__24fde303_4_k_cu_62646780_77776ignoreE - _ZN39_INTERNAL_24fde303_4_k_cu_62646780_77774cuda3std3__45__cpo5beginE)
_ZN39_INTERNAL_24fde303_4_k_cu_62646780_77774cuda3std3__45__cpo5beginE:
	.zero		1
	.type		_ZN39_INTERNAL_24fde303_4_k_cu_62646780_77774cuda3std3__441_GLOBAL__N__24fde303_4_k_cu_62646780_77776ignoreE,@object
	.size		_ZN39_INTERNAL_24fde303_4_k_cu_62646780_77774cuda3std3__441_GLOBAL__N__24fde303_4_k_cu_62646780_77776ignoreE,(_ZN39_INTERNAL_24fde303_4_k_cu_62646780_77774cute7productE - _ZN39_INTERNAL_24fde303_4_k_cu_62646780_77774cuda3std3__441_GLOBAL__N__24fde303_4_k_cu_62646780_77776ignoreE)
_ZN39_INTERNAL_24fde303_4_k_cu_62646780_77774cuda3std3__441_GLOBAL__N__24fde303_4_k_cu_62646780_77776ignoreE:
	.zero		1
	.type		_ZN39_INTERNAL_24fde303_4_k_cu_62646780_77774cute7productE,@object
	.size		_ZN39_INTERNAL_24fde303_4_k_cu_62646780_77774cute7productE,(_ZN39_INTERNAL_24fde303_4_k_cu_62646780_77774cuda3std3__45__cpo3endE - _ZN39_INTERNAL_24fde303_4_k_cu_62646780_77774cute7productE)
_ZN39_INTERNAL_24fde303_4_k_cu_62646780_77774cute7productE:
	.zero		1
	.type		_ZN39_INTERNAL_24fde303_4_k_cu_62646780_77774cuda3std3__45__cpo3endE,@object
	.size		_ZN39_INTERNAL_24fde303_4_k_cu_62646780_77774cuda3std3__45__cpo3endE,(_ZN39_INTERNAL_24fde303_4_k_cu_62646780_77774cuda3std3__419piecewise_constructE - _ZN39_INTERNAL_24fde303_4_k_cu_62646780_77774cuda3std3__45__cpo3endE)
_ZN39_INTERNAL_24fde303_4_k_cu_62646780_77774cuda3std3__45__cpo3endE:
	.zero		1
	.type		_ZN39_INTERNAL_24fde303_4_k_cu_62646780_77774cuda3std3__419piecewise_constructE,@object
	.size		_ZN39_INTERNAL_24fde303_4_k_cu_62646780_77774cuda3std3__419piecewise_constructE,(_ZN39_INTERNAL_24fde303_4_k_cu_62646780_77774cuda3std3__45__cpo4cendE - _ZN39_INTERNAL_24fde303_4_k_cu_62646780_77774cuda3std3__419piecewise_constructE)
_ZN39_INTERNAL_24fde303_4_k_cu_62646780_77774cuda3std3__419piecewise_constructE:
	.zero		1
	.type		_ZN39_INTERNAL_24fde303_4_k_cu_62646780_77774cuda3std3__45__cpo4cendE,@object
	.size		_ZN39_INTERNAL_24fde303_4_k_cu_62646780_77774cuda3std3__45__cpo4cendE,(_ZN39_INTERNAL_24fde303_4_k_cu_62646780_77774cuda3std6ranges3__45__cpo4swapE - _ZN39_INTERNAL_24fde303_4_k_cu_62646780_77774cuda3std3__45__cpo4cendE)
_ZN39_INTERNAL_24fde303_4_k_cu_62646780_77774cuda3std3__45__cpo4cendE:
	.zero		1
	.type		_ZN39_INTERNAL_24fde303_4_k_cu_62646780_77774cuda3std6ranges3__45__cpo4swapE,@object
	.size		_ZN39_INTERNAL_24fde303_4_k_cu_62646780_77774cuda3std6ranges3__45__cpo4swapE,(.L_10 - _ZN39_INTERNAL_24fde303_4_k_cu_62646780_77774cuda3std6ranges3__45__cpo4swapE)
_ZN39_INTERNAL_24fde303_4_k_cu_62646780_77774cuda3std6ranges3__45__cpo4swapE:
	.zero		1
.L_10:


//--------------------- .nv.constant0._ZN7cutlass13device_kernelINS_4gemm6kernel13GemmUniversalIN4cute5tupleIJiiiiEEENS1_10collective13CollectiveMmaINS1_35MainloopSm100TmaUmmaWarpSpecializedILi5ELi2ELi4ENS5_IJNS4_1CILi1EEENSA_ILi2EEESB_EEEEENS5_IJNSA_ILi64EEESF_NSA_ILi128EEEEEENS_12float_e4m3_tENS5_IJlSB_lEEESI_SJ_NS4_8TiledMMAINS4_8MMA_AtomIJNS4_10MMA_TraitsINS4_19SM100_MMA_F8F6F4_SSEJSI_SI_fSF_SF_NS4_17integral_constantINS4_4UMMA5MajorELSQ_0EEESR_NSO_INSP_7ScaleInELSS_0EEEST_EEEEEENS4_6LayoutINS5_IJSB_SB_SB_EEENS5_IJNSA_ILi0EEESY_SY_EEEEENS5_IJNS4_10UnderscoreES11_S11_EEEEENS4_23SM90_TMA_LOAD_MULTICASTENS4_14ComposedLayoutINS4_7SwizzleILi3ELi4ELi3EEENS4_18smem_ptr_flag_bitsILi8EEENSW_INS5_IJNSA_ILi8EEESG_EEENS5_IJSG_SB_EEEEEEEvNS4_8identityENS4_13SM90_TMA_LOADES1E_vS1F_EENS_8epilogue10collective18CollectiveEpilogueINS1I_23Sm100TmaWarpSpecializedILi1ELi1ELi32ELb0ELb0EEEJSH_NS5_IJNSW_ISF_SB_EES1N_EEESI_SJ_SI_SJ_NS1I_6fusion15FusionCallbacksIS1M_NS1P_17LinearCombinationISI_fSI_fLNS_15FloatRoundStyleE2EEESH_S1O_JEEENS4_5SM1004TMEM4LOAD26SM100_TMEM_LOAD_16dp32b32xES1G_NS15_INS16_ILi2ELi4ELi3EEES19_NSW_INS5_IJS1A_SF_EEENS5_IJSF_SB_EEEEEEENS4_39AutoVectorizingCopyWithAssumedAlignmentILi128EEENS4_14SM90_TMA_STOREES23_S25_S25_EEEvvEEEEvNT_6ParamsE --------------------------
	.section	.nv.constant0._ZN7cutlass13device_kernelINS_4gemm6kernel13GemmUniversalIN4cute5tupleIJiiiiEEENS1_10collective13CollectiveMmaINS1_35MainloopSm100TmaUmmaWarpSpecializedILi5ELi2ELi4ENS5_IJNS4_1CILi1EEENSA_ILi2EEESB_EEEEENS5_IJNSA_ILi64EEESF_NSA_ILi128EEEEEENS_12float_e4m3_tENS5_IJlSB_lEEESI_SJ_NS4_8TiledMMAINS4_8MMA_AtomIJNS4_10MMA_TraitsINS4_19SM100_MMA_F8F6F4_SSEJSI_SI_fSF_SF_NS4_17integral_constantINS4_4UMMA5MajorELSQ_0EEESR_NSO_INSP_7ScaleInELSS_0EEEST_EEEEEENS4_6LayoutINS5_IJSB_SB_SB_EEENS5_IJNSA_ILi0EEESY_SY_EEEEENS5_IJNS4_10UnderscoreES11_S11_EEEEENS4_23SM90_TMA_LOAD_MULTICASTENS4_14ComposedLayoutINS4_7SwizzleILi3ELi4ELi3EEENS4_18smem_ptr_flag_bitsILi8EEENSW_INS5_IJNSA_ILi8EEESG_EEENS5_IJSG_SB_EEEEEEEvNS4_8identityENS4_13SM90_TMA_LOADES1E_vS1F_EENS_8epilogue10collective18CollectiveEpilogueINS1I_23Sm100TmaWarpSpecializedILi1ELi1ELi32ELb0ELb0EEEJSH_NS5_IJNSW_ISF_SB_EES1N_EEESI_SJ_SI_SJ_NS1I_6fusion15FusionCallbacksIS1M_NS1P_17LinearCombinationISI_fSI_fLNS_15FloatRoundStyleE2EEESH_S1O_JEEENS4_5SM1004TMEM4LOAD26SM100_TMEM_LOAD_16dp32b32xES1G_NS15_INS16_ILi2ELi4ELi3EEES19_NSW_INS5_IJS1A_SF_EEENS5_IJSF_SB_EEEEEEENS4_39AutoVectorizingCopyWithAssumedAlignmentILi128EEENS4_14SM90_TMA_STOREES23_S25_S25_EEEvvEEEEvNT_6ParamsE,"a",@progbits
	.sectionflags	@""
	.align	4
.nv.constant0._ZN7cutlass13device_kernelINS_4gemm6kernel13GemmUniversalIN4cute5tupleIJiiiiEEENS1_10collective13CollectiveMmaINS1_35MainloopSm100TmaUmmaWarpSpecializedILi5ELi2ELi4ENS5_IJNS4_1CILi1EEENSA_ILi2EEESB_EEEEENS5_IJNSA_ILi64EEESF_NSA_ILi128EEEEEENS_12float_e4m3_tENS5_IJlSB_lEEESI_SJ_NS4_8TiledMMAINS4_8MMA_AtomIJNS4_10MMA_TraitsINS4_19SM100_MMA_F8F6F4_SSEJSI_SI_fSF_SF_NS4_17integral_constantINS4_4UMMA5MajorELSQ_0EEESR_NSO_INSP_7ScaleInELSS_0EEEST_EEEEEENS4_6LayoutINS5_IJSB_SB_SB_EEENS5_IJNSA_ILi0EEESY_SY_EEEEENS5_IJNS4_10UnderscoreES11_S11_EEEEENS4_23SM90_TMA_LOAD_MULTICASTENS4_14ComposedLayoutINS4_7SwizzleILi3ELi4ELi3EEENS4_18smem_ptr_flag_bitsILi8EEENSW_INS5_IJNSA_ILi8EEESG_EEENS5_IJSG_SB_EEEEEEEvNS4_8identityENS4_13SM90_TMA_LOADES1E_vS1F_EENS_8epilogue10collective18CollectiveEpilogueINS1I_23Sm100TmaWarpSpecializedILi1ELi1ELi32ELb0ELb0EEEJSH_NS5_IJNSW_ISF_SB_EES1N_EEESI_SJ_SI_SJ_NS1I_6fusion15FusionCallbacksIS1M_NS1P_17LinearCombinationISI_fSI_fLNS_15FloatRoundStyleE2EEESH_S1O_JEEENS4_5SM1004TMEM4LOAD26SM100_TMEM_LOAD_16dp32b32xES1G_NS15_INS16_ILi2ELi4ELi3EEES19_NSW_INS5_IJS1A_SF_EEENS5_IJSF_SB_EEEEEEENS4_39AutoVectorizingCopyWithAssumedAlignmentILi128EEENS4_14SM90_TMA_STOREES23_S25_S25_EEEvvEEEEvNT_6ParamsE:
	.zero		2944


//--------------------- SYMBOLS --------------------------

	.type		.nv.reservedSmem.offset0,@object
	.size		.nv.reservedSmem.offset0,0x4
	.type		.nv.reservedSmem.cap,@object
	.size		.nv.reservedSmem.cap,0x4
	.type		__assertfail,@function
